//
// Generated by NVIDIA NVVM Compiler
//
// Compiler Build ID: CL-36424714
// Cuda compilation tools, release 13.0, V13.0.88
// Based on NVVM 20.0.0
//

.version 9.0
.target sm_100
.address_size 64

	// .globl	_Z19glow_extract_kernelPKfPfiif

.visible .entry _Z19glow_extract_kernelPKfPfiif(
	.param .u64 .ptr .align 1 _Z19glow_extract_kernelPKfPfiif_param_0,
	.param .u64 .ptr .align 1 _Z19glow_extract_kernelPKfPfiif_param_1,
	.param .u32 _Z19glow_extract_kernelPKfPfiif_param_2,
	.param .u32 _Z19glow_extract_kernelPKfPfiif_param_3,
	.param .f32 _Z19glow_extract_kernelPKfPfiif_param_4
)
{
	.reg .pred 	%p<5>;
	.reg .b32 	%r<16>;
	.reg .b32 	%f<17>;
	.reg .b64 	%rd<11>;

	ld.param.u64 	%rd2, [_Z19glow_extract_kernelPKfPfiif_param_0];
	ld.param.u64 	%rd3, [_Z19glow_extract_kernelPKfPfiif_param_1];
	ld.param.u32 	%r4, [_Z19glow_extract_kernelPKfPfiif_param_2];
	ld.param.u32 	%r5, [_Z19glow_extract_kernelPKfPfiif_param_3];
	ld.param.f32 	%f6, [_Z19glow_extract_kernelPKfPfiif_param_4];
	cvta.to.global.u64 	%rd1, %rd3;
	mov.u32 	%r7, %ctaid.x;
	mov.u32 	%r8, %ntid.x;
	mov.u32 	%r9, %tid.x;
	mad.lo.s32 	%r1, %r7, %r8, %r9;
	mov.u32 	%r10, %ctaid.y;
	mov.u32 	%r11, %ntid.y;
	mov.u32 	%r12, %tid.y;
	mad.lo.s32 	%r13, %r10, %r11, %r12;
	setp.ge.s32 	%p1, %r1, %r4;
	setp.ge.s32 	%p2, %r13, %r5;
	or.pred  	%p3, %p1, %p2;
	@%p3 bra 	$L__BB0_4;
	cvta.to.global.u64 	%rd4, %rd2;
	mad.lo.s32 	%r14, %r4, %r13, %r1;
	shl.b32 	%r3, %r14, 2;
	mul.wide.s32 	%rd5, %r3, 4;
	add.s64 	%rd6, %rd4, %rd5;
	ld.global.f32 	%f1, [%rd6];
	ld.global.f32 	%f2, [%rd6+4];
	ld.global.f32 	%f3, [%rd6+8];
	ld.global.f32 	%f4, [%rd6+12];
	mul.f32 	%f7, %f2, 0f3F371759;
	fma.rn.f32 	%f8, %f1, 0f3E59B3D0, %f7;
	fma.rn.f32 	%f5, %f3, 0f3D93DD98, %f8;
	setp.leu.f32 	%p4, %f5, %f6;
	@%p4 bra 	$L__BB0_3;
	sub.f32 	%f9, %f5, %f6;
	mov.f32 	%f10, 0f3F800000;
	sub.f32 	%f11, %f10, %f6;
	add.f32 	%f12, %f11, 0f3A83126F;
	div.rn.f32 	%f13, %f9, %f12;
	mul.f32 	%f14, %f1, %f13;
	add.s64 	%rd10, %rd1, %rd5;
	st.global.f32 	[%rd10], %f14;
	mul.f32 	%f15, %f2, %f13;
	st.global.f32 	[%rd10+4], %f15;
	mul.f32 	%f16, %f3, %f13;
	st.global.f32 	[%rd10+8], %f16;
	st.global.f32 	[%rd10+12], %f4;
	bra.uni 	$L__BB0_4;
$L__BB0_3:
	add.s64 	%rd8, %rd1, %rd5;
	mov.b32 	%r15, 0;
	st.global.u32 	[%rd8], %r15;
	st.global.u32 	[%rd8+4], %r15;
	st.global.u32 	[%rd8+8], %r15;
	st.global.f32 	[%rd8+12], %f4;
$L__BB0_4:
	ret;

}
	// .globl	_Z16glow_blur_kernelPKfPfiifb
.visible .entry _Z16glow_blur_kernelPKfPfiifb(
	.param .u64 .ptr .align 1 _Z16glow_blur_kernelPKfPfiifb_param_0,
	.param .u64 .ptr .align 1 _Z16glow_blur_kernelPKfPfiifb_param_1,
	.param .u32 _Z16glow_blur_kernelPKfPfiifb_param_2,
	.param .u32 _Z16glow_blur_kernelPKfPfiifb_param_3,
	.param .f32 _Z16glow_blur_kernelPKfPfiifb_param_4,
	.param .u8 _Z16glow_blur_kernelPKfPfiifb_param_5
)
{
	.reg .pred 	%p<39>;
	.reg .b16 	%rs<2>;
	.reg .b32 	%r<55>;
	.reg .b32 	%f<162>;
	.reg .b64 	%rd<13>;

	ld.param.u64 	%rd3, [_Z16glow_blur_kernelPKfPfiifb_param_0];
	ld.param.u64 	%rd2, [_Z16glow_blur_kernelPKfPfiifb_param_1];
	ld.param.u32 	%r18, [_Z16glow_blur_kernelPKfPfiifb_param_2];
	ld.param.u32 	%r20, [_Z16glow_blur_kernelPKfPfiifb_param_3];
	ld.param.f32 	%f52, [_Z16glow_blur_kernelPKfPfiifb_param_4];
	ld.param.s8 	%rs1, [_Z16glow_blur_kernelPKfPfiifb_param_5];
	cvta.to.global.u64 	%rd1, %rd3;
	mov.u32 	%r21, %ctaid.x;
	mov.u32 	%r22, %ntid.x;
	mov.u32 	%r23, %tid.x;
	mad.lo.s32 	%r1, %r21, %r22, %r23;
	mov.u32 	%r24, %ctaid.y;
	mov.u32 	%r25, %ntid.y;
	mov.u32 	%r26, %tid.y;
	mad.lo.s32 	%r27, %r24, %r25, %r26;
	setp.ge.s32 	%p1, %r1, %r18;
	setp.ge.s32 	%p2, %r27, %r20;
	or.pred  	%p3, %p1, %p2;
	@%p3 bra 	$L__BB1_14;
	add.f32 	%f54, %f52, %f52;
	cvt.rzi.s32.f32 	%r3, %f54;
	sub.s32 	%r28, -2, %r3;
	setp.gt.s32 	%p4, %r28, %r3;
	mov.f32 	%f147, 0f00000000;
	mov.f32 	%f148, %f147;
	mov.f32 	%f149, %f147;
	mov.f32 	%f150, %f147;
	mov.f32 	%f151, %f147;
	@%p4 bra 	$L__BB1_13;
	div.rn.f32 	%f57, %f52, 0f40400000;
	not.b32 	%r53, %r3;
	add.f32 	%f58, %f57, %f57;
	mul.f32 	%f1, %f57, %f58;
	add.s32 	%r29, %r3, 1;
	max.s32 	%r30, %r53, %r29;
	add.s32 	%r5, %r3, %r30;
	and.b32  	%r31, %r5, 1;
	setp.eq.b32 	%p5, %r31, 1;
	not.pred 	%p6, %p5;
	mov.f32 	%f151, 0f00000000;
	mov.f32 	%f150, %f151;
	mov.f32 	%f149, %f151;
	mov.f32 	%f148, %f151;
	mov.f32 	%f147, %f151;
	@%p6 bra 	$L__BB1_6;
	setp.eq.s16 	%p7, %rs1, 0;
	selp.b32 	%r32, 0, %r53, %p7;
	add.s32 	%r6, %r32, %r1;
	selp.b32 	%r33, %r53, 0, %p7;
	add.s32 	%r7, %r33, %r27;
	setp.gt.s32 	%p8, %r6, -1;
	setp.lt.s32 	%p9, %r6, %r18;
	and.pred  	%p10, %p8, %p9;
	setp.gt.s32 	%p11, %r7, -1;
	setp.lt.s32 	%p12, %r7, %r20;
	and.pred  	%p13, %p11, %p12;
	and.pred  	%p15, %p10, %p13;
	mov.f32 	%f147, 0f00000000;
	not.pred 	%p16, %p15;
	mov.f32 	%f148, %f147;
	mov.f32 	%f149, %f147;
	mov.f32 	%f150, %f147;
	mov.f32 	%f151, %f147;
	@%p16 bra 	$L__BB1_5;
	mad.lo.s32 	%r34, %r7, %r18, %r6;
	shl.b32 	%r35, %r34, 2;
	cvt.rn.f32.s32 	%f60, %r53;
	abs.f32 	%f61, %f60;
	neg.f32 	%f62, %f61;
	mul.f32 	%f63, %f61, %f62;
	div.rn.f32 	%f64, %f63, %f1;
	fma.rn.f32 	%f65, %f64, 0f3BBB989D, 0f3F000000;
	cvt.sat.f32.f32 	%f66, %f65;
	mov.f32 	%f67, 0f4B400001;
	mov.f32 	%f68, 0f437C0000;
	fma.rm.f32 	%f69, %f66, %f68, %f67;
	add.f32 	%f70, %f69, 0fCB40007F;
	neg.f32 	%f71, %f70;
	fma.rn.f32 	%f72, %f64, 0f3FB8AA3B, %f71;
	fma.rn.f32 	%f73, %f64, 0f32A57060, %f72;
	mov.b32 	%r36, %f69;
	shl.b32 	%r37, %r36, 23;
	mov.b32 	%f74, %r37;
	ex2.approx.ftz.f32 	%f75, %f73;
	mul.f32 	%f76, %f75, %f74;
	mul.wide.s32 	%rd4, %r35, 4;
	add.s64 	%rd5, %rd1, %rd4;
	ld.global.f32 	%f77, [%rd5];
	fma.rn.f32 	%f150, %f77, %f76, 0f00000000;
	ld.global.f32 	%f78, [%rd5+4];
	fma.rn.f32 	%f149, %f76, %f78, 0f00000000;
	ld.global.f32 	%f79, [%rd5+8];
	fma.rn.f32 	%f148, %f76, %f79, 0f00000000;
	ld.global.f32 	%f80, [%rd5+12];
	fma.rn.f32 	%f147, %f76, %f80, 0f00000000;
	add.f32 	%f151, %f76, 0f00000000;
$L__BB1_5:
	neg.s32 	%r53, %r3;
$L__BB1_6:
	setp.eq.s32 	%p17, %r5, -1;
	@%p17 bra 	$L__BB1_13;
	add.s32 	%r54, %r53, 1;
$L__BB1_8:
	setp.eq.s16 	%p18, %rs1, 0;
	add.s32 	%r12, %r54, -1;
	selp.b32 	%r38, 0, %r12, %p18;
	add.s32 	%r13, %r38, %r1;
	selp.b32 	%r39, %r12, 0, %p18;
	add.s32 	%r14, %r39, %r27;
	setp.gt.s32 	%p19, %r13, -1;
	setp.lt.s32 	%p20, %r13, %r18;
	and.pred  	%p21, %p19, %p20;
	setp.gt.s32 	%p22, %r14, -1;
	setp.lt.s32 	%p23, %r14, %r20;
	and.pred  	%p24, %p22, %p23;
	and.pred  	%p26, %p21, %p24;
	not.pred 	%p27, %p26;
	@%p27 bra 	$L__BB1_10;
	mad.lo.s32 	%r40, %r14, %r18, %r13;
	shl.b32 	%r41, %r40, 2;
	cvt.rn.f32.s32 	%f81, %r12;
	abs.f32 	%f82, %f81;
	neg.f32 	%f83, %f82;
	mul.f32 	%f84, %f82, %f83;
	div.rn.f32 	%f85, %f84, %f1;
	fma.rn.f32 	%f86, %f85, 0f3BBB989D, 0f3F000000;
	cvt.sat.f32.f32 	%f87, %f86;
	mov.f32 	%f88, 0f4B400001;
	mov.f32 	%f89, 0f437C0000;
	fma.rm.f32 	%f90, %f87, %f89, %f88;
	add.f32 	%f91, %f90, 0fCB40007F;
	neg.f32 	%f92, %f91;
	fma.rn.f32 	%f93, %f85, 0f3FB8AA3B, %f92;
	fma.rn.f32 	%f94, %f85, 0f32A57060, %f93;
	mov.b32 	%r42, %f90;
	shl.b32 	%r43, %r42, 23;
	mov.b32 	%f95, %r43;
	ex2.approx.ftz.f32 	%f96, %f94;
	mul.f32 	%f97, %f96, %f95;
	mul.wide.s32 	%rd6, %r41, 4;
	add.s64 	%rd7, %rd1, %rd6;
	ld.global.f32 	%f98, [%rd7];
	fma.rn.f32 	%f150, %f98, %f97, %f150;
	ld.global.f32 	%f99, [%rd7+4];
	fma.rn.f32 	%f149, %f97, %f99, %f149;
	ld.global.f32 	%f100, [%rd7+8];
	fma.rn.f32 	%f148, %f97, %f100, %f148;
	ld.global.f32 	%f101, [%rd7+12];
	fma.rn.f32 	%f147, %f97, %f101, %f147;
	add.f32 	%f151, %f151, %f97;
$L__BB1_10:
	setp.eq.s16 	%p28, %rs1, 0;
	selp.b32 	%r44, 0, %r54, %p28;
	add.s32 	%r15, %r44, %r1;
	selp.b32 	%r45, %r54, 0, %p28;
	add.s32 	%r16, %r45, %r27;
	setp.gt.s32 	%p29, %r15, -1;
	setp.lt.s32 	%p30, %r15, %r18;
	and.pred  	%p31, %p29, %p30;
	setp.gt.s32 	%p32, %r16, -1;
	setp.lt.s32 	%p33, %r16, %r20;
	and.pred  	%p34, %p32, %p33;
	and.pred  	%p36, %p31, %p34;
	not.pred 	%p37, %p36;
	@%p37 bra 	$L__BB1_12;
	mad.lo.s32 	%r46, %r16, %r18, %r15;
	shl.b32 	%r47, %r46, 2;
	cvt.rn.f32.s32 	%f102, %r54;
	abs.f32 	%f103, %f102;
	neg.f32 	%f104, %f103;
	mul.f32 	%f105, %f103, %f104;
	div.rn.f32 	%f106, %f105, %f1;
	fma.rn.f32 	%f107, %f106, 0f3BBB989D, 0f3F000000;
	cvt.sat.f32.f32 	%f108, %f107;
	mov.f32 	%f109, 0f4B400001;
	mov.f32 	%f110, 0f437C0000;
	fma.rm.f32 	%f111, %f108, %f110, %f109;
	add.f32 	%f112, %f111, 0fCB40007F;
	neg.f32 	%f113, %f112;
	fma.rn.f32 	%f114, %f106, 0f3FB8AA3B, %f113;
	fma.rn.f32 	%f115, %f106, 0f32A57060, %f114;
	mov.b32 	%r48, %f111;
	shl.b32 	%r49, %r48, 23;
	mov.b32 	%f116, %r49;
	ex2.approx.ftz.f32 	%f117, %f115;
	mul.f32 	%f118, %f117, %f116;
	mul.wide.s32 	%rd8, %r47, 4;
	add.s64 	%rd9, %rd1, %rd8;
	ld.global.f32 	%f119, [%rd9];
	fma.rn.f32 	%f150, %f119, %f118, %f150;
	ld.global.f32 	%f120, [%rd9+4];
	fma.rn.f32 	%f149, %f118, %f120, %f149;
	ld.global.f32 	%f121, [%rd9+8];
	fma.rn.f32 	%f148, %f118, %f121, %f148;
	ld.global.f32 	%f122, [%rd9+12];
	fma.rn.f32 	%f147, %f118, %f122, %f147;
	add.f32 	%f151, %f151, %f118;
$L__BB1_12:
	add.s32 	%r54, %r54, 2;
	setp.lt.s32 	%p38, %r12, %r3;
	@%p38 bra 	$L__BB1_8;
$L__BB1_13:
	mad.lo.s32 	%r51, %r18, %r27, %r1;
	shl.b32 	%r52, %r51, 2;
	div.rn.f32 	%f123, %f150, %f151;
	cvta.to.global.u64 	%rd10, %rd2;
	mul.wide.s32 	%rd11, %r52, 4;
	add.s64 	%rd12, %rd10, %rd11;
	st.global.f32 	[%rd12], %f123;
	div.rn.f32 	%f124, %f149, %f151;
	st.global.f32 	[%rd12+4], %f124;
	div.rn.f32 	%f125, %f148, %f151;
	st.global.f32 	[%rd12+8], %f125;
	div.rn.f32 	%f126, %f147, %f151;
	st.global.f32 	[%rd12+12], %f126;
$L__BB1_14:
	ret;

}
	// .globl	_Z17glow_blend_kernelPKfS0_Pfiif
.visible .entry _Z17glow_blend_kernelPKfS0_Pfiif(
	.param .u64 .ptr .align 1 _Z17glow_blend_kernelPKfS0_Pfiif_param_0,
	.param .u64 .ptr .align 1 _Z17glow_blend_kernelPKfS0_Pfiif_param_1,
	.param .u64 .ptr .align 1 _Z17glow_blend_kernelPKfS0_Pfiif_param_2,
	.param .u32 _Z17glow_blend_kernelPKfS0_Pfiif_param_3,
	.param .u32 _Z17glow_blend_kernelPKfS0_Pfiif_param_4,
	.param .f32 _Z17glow_blend_kernelPKfS0_Pfiif_param_5
)
{
	.reg .pred 	%p<4>;
	.reg .b32 	%r<15>;
	.reg .b32 	%f<12>;
	.reg .b64 	%rd<11>;

	ld.param.u64 	%rd1, [_Z17glow_blend_kernelPKfS0_Pfiif_param_0];
	ld.param.u64 	%rd2, [_Z17glow_blend_kernelPKfS0_Pfiif_param_1];
	ld.param.u64 	%rd3, [_Z17glow_blend_kernelPKfS0_Pfiif_param_2];
	ld.param.u32 	%r3, [_Z17glow_blend_kernelPKfS0_Pfiif_param_3];
	ld.param.u32 	%r4, [_Z17glow_blend_kernelPKfS0_Pfiif_param_4];
	ld.param.f32 	%f1, [_Z17glow_blend_kernelPKfS0_Pfiif_param_5];
	mov.u32 	%r6, %ctaid.x;
	mov.u32 	%r7, %ntid.x;
	mov.u32 	%r8, %tid.x;
	mad.lo.s32 	%r1, %r6, %r7, %r8;
	mov.u32 	%r9, %ctaid.y;
	mov.u32 	%r10, %ntid.y;
	mov.u32 	%r11, %tid.y;
	mad.lo.s32 	%r12, %r9, %r10, %r11;
	setp.ge.s32 	%p1, %r1, %r3;
	setp.ge.s32 	%p2, %r12, %r4;
	or.pred  	%p3, %p1, %p2;
	@%p3 bra 	$L__BB2_2;
	cvta.to.global.u64 	%rd4, %rd1;
	cvta.to.global.u64 	%rd5, %rd2;
	cvta.to.global.u64 	%rd6, %rd3;
	mad.lo.s32 	%r13, %r3, %r12, %r1;
	shl.b32 	%r14, %r13, 2;
	mul.wide.s32 	%rd7, %r14, 4;
	add.s64 	%rd8, %rd4, %rd7;
	ld.global.f32 	%f2, [%rd8];
	add.s64 	%rd9, %rd5, %rd7;
	ld.global.f32 	%f3, [%rd9];
	fma.rn.f32 	%f4, %f1, %f3, %f2;
	add.s64 	%rd10, %rd6, %rd7;
	st.global.f32 	[%rd10], %f4;
	ld.global.f32 	%f5, [%rd8+4];
	ld.global.f32 	%f6, [%rd9+4];
	fma.rn.f32 	%f7, %f1, %f6, %f5;
	st.global.f32 	[%rd10+4], %f7;
	ld.global.f32 	%f8, [%rd8+8];
	ld.global.f32 	%f9, [%rd9+8];
	fma.rn.f32 	%f10, %f1, %f9, %f8;
	st.global.f32 	[%rd10+8], %f10;
	ld.global.f32 	%f11, [%rd8+12];
	st.global.f32 	[%rd10+12], %f11;
$L__BB2_2:
	ret;

}


// ===== COMPILED SASS (sm_100) =====

	.target	sm_100

	.elftype	@"ET_EXEC"


//--------------------- .note.nv.tkinfo           --------------------------
	.section	.note.nv.tkinfo,"",@"SHT_NOTE"
	.sectionflags	@"SHF_NOTE_NV_TKINFO"
	.tkinfo
        /*0018*/ 	.word	0x00000002
        /*0030*/ 	.string	""
        /*0030*/ 	.string	"ptxas"
        /*0030*/ 	.string	"Cuda compilation tools, release 13.0, V13.0.88"
        /*0030*/ 	.string	"Build cuda_13.0.r13.0/compiler.36424714_0"
        /*0030*/ 	.string	"-arch sm_100 -m 64 "



//--------------------- .note.nv.cuinfo           --------------------------
	.section	.note.nv.cuinfo,"",@"SHT_NOTE"
	.sectionflags	@"SHF_NOTE_NV_CUINFO"
        /*0018*/ 	.short	0x0002
        /*001a*/ 	.short	0x0064
        /*001c*/ 	.short	0x0082
	.zero		2


//--------------------- .nv.info                  --------------------------
	.section	.nv.info,"",@"SHT_CUDA_INFO"
	.align	4


	//----- nvinfo : EIATTR_REGCOUNT
	.align		4
        /*0000*/ 	.byte	0x04, 0x2f
        /*0002*/ 	.short	(.L_1 - .L_0)
	.align		4
.L_0:
        /*0004*/ 	.word	index@(_Z19glow_extract_kernelPKfPfiif)
        /*0008*/ 	.word	0x00000013


	//----- nvinfo : EIATTR_FRAME_SIZE
	.align		4
.L_1:
        /*000c*/ 	.byte	0x04, 0x11
        /*000e*/ 	.short	(.L_3 - .L_2)
	.align		4
.L_2:
        /*0010*/ 	.word	index@($__internal_1_$__cuda_sm3x_div_rn_noftz_f32_slowpath)
        /*0014*/ 	.word	0x00000000


	//----- nvinfo : EIATTR_FRAME_SIZE
	.align		4
.L_3:
        /*0018*/ 	.byte	0x04, 0x11
        /*001a*/ 	.short	(.L_5 - .L_4)
	.align		4
.L_4:
        /*001c*/ 	.word	index@(_Z19glow_extract_kernelPKfPfiif)
        /*0020*/ 	.word	0x00000000


	//----- nvinfo : EIATTR_REGCOUNT
	.align		4
.L_5:
        /*0024*/ 	.byte	0x04, 0x2f
        /*0026*/ 	.short	(.L_7 - .L_6)
	.align		4
.L_6:
        /*0028*/ 	.word	index@(_Z16glow_blur_kernelPKfPfiifb)
        /*002c*/ 	.word	0x0000001c


	//----- nvinfo : EIATTR_FRAME_SIZE
	.align		4
.L_7:
        /*0030*/ 	.byte	0x04, 0x11
        /*0032*/ 	.short	(.L_9 - .L_8)
	.align		4
.L_8:
        /*0034*/ 	.word	index@($__internal_0_$__cuda_sm3x_div_rn_noftz_f32_slowpath)
        /*0038*/ 	.word	0x00000000


	//----- nvinfo : EIATTR_FRAME_SIZE
	.align		4
.L_9:
        /*003c*/ 	.byte	0x04, 0x11
        /*003e*/ 	.short	(.L_11 - .L_10)
	.align		4
.L_10:
        /*0040*/ 	.word	index@(_Z16glow_blur_kernelPKfPfiifb)
        /*0044*/ 	.word	0x00000000


	//----- nvinfo : EIATTR_REGCOUNT
	.align		4
.L_11:
        /*0048*/ 	.byte	0x04, 0x2f
        /*004a*/ 	.short	(.L_13 - .L_12)
	.align		4
.L_12:
        /*004c*/ 	.word	index@(_Z17glow_blend_kernelPKfS0_Pfiif)
        /*0050*/ 	.word	0x00000012


	//----- nvinfo : EIATTR_FRAME_SIZE
	.align		4
.L_13:
        /*0054*/ 	.byte	0x04, 0x11
        /*0056*/ 	.short	(.L_15 - .L_14)
	.align		4
.L_14:
        /*0058*/ 	.word	index@(_Z17glow_blend_kernelPKfS0_Pfiif)
        /*005c*/ 	.word	0x00000000


	//----- nvinfo : EIATTR_MIN_STACK_SIZE
	.align		4
.L_15:
        /*0060*/ 	.byte	0x04, 0x12
        /*0062*/ 	.short	(.L_17 - .L_16)
	.align		4
.L_16:
        /*0064*/ 	.word	index@(_Z17glow_blend_kernelPKfS0_Pfiif)
        /*0068*/ 	.word	0x00000000


	//----- nvinfo : EIATTR_MIN_STACK_SIZE
	.align		4
.L_17:
        /*006c*/ 	.byte	0x04, 0x12
        /*006e*/ 	.short	(.L_19 - .L_18)
	.align		4
.L_18:
        /*0070*/ 	.word	index@(_Z16glow_blur_kernelPKfPfiifb)
        /*0074*/ 	.word	0x00000000


	//----- nvinfo : EIATTR_MIN_STACK_SIZE
	.align		4
.L_19:
        /*0078*/ 	.byte	0x04, 0x12
        /*007a*/ 	.short	(.L_21 - .L_20)
	.align		4
.L_20:
        /*007c*/ 	.word	index@(_Z19glow_extract_kernelPKfPfiif)
        /*0080*/ 	.word	0x00000000
.L_21:


//--------------------- .nv.compat                --------------------------
	.section	.nv.compat,"",@"SHT_CUDA_COMPAT_INFO"
	.align	4
        /*0000*/ 	.byte	0x02, 0x09, 0x00, 0x00, 0x02, 0x02, 0x01, 0x00, 0x02, 0x05, 0x05, 0x00, 0x03, 0x07, 0x01, 0x01
        /*0010*/ 	.byte	0x02, 0x03, 0x00, 0x00, 0x02, 0x06, 0x01, 0x00, 0x04, 0x0b, 0x08, 0x00, 0x01, 0x00, 0x00, 0x00
        /*0020*/ 	.byte	0x00, 0x00, 0x00, 0x00


//--------------------- .nv.info._Z17glow_blend_kernelPKfS0_Pfiif --------------------------
	.section	.nv.info._Z17glow_blend_kernelPKfS0_Pfiif,"",@"SHT_CUDA_INFO"
	.sectionflags	@""
	.align	4


	//----- nvinfo : EIATTR_CUDA_API_VERSION
	.align		4
        /*0000*/ 	.byte	0x04, 0x37
        /*0002*/ 	.short	(.L_23 - .L_22)
.L_22:
        /*0004*/ 	.word	0x00000082


	//----- nvinfo : EIATTR_KPARAM_INFO
	.align		4
.L_23:
        /*0008*/ 	.byte	0x04, 0x17
        /*000a*/ 	.short	(.L_25 - .L_24)
.L_24:
        /*000c*/ 	.word	0x00000000
        /*0010*/ 	.short	0x0005
        /*0012*/ 	.short	0x0020
        /*0014*/ 	.byte	0x00, 0xf0, 0x11, 0x00


	//----- nvinfo : EIATTR_KPARAM_INFO
	.align		4
.L_25:
        /*0018*/ 	.byte	0x04, 0x17
        /*001a*/ 	.short	(.L_27 - .L_26)
.L_26:
        /*001c*/ 	.word	0x00000000
        /*0020*/ 	.short	0x0004
        /*0022*/ 	.short	0x001c
        /*0024*/ 	.byte	0x00, 0xf0, 0x11, 0x00


	//----- nvinfo : EIATTR_KPARAM_INFO
	.align		4
.L_27:
        /*0028*/ 	.byte	0x04, 0x17
        /*002a*/ 	.short	(.L_29 - .L_28)
.L_28:
        /*002c*/ 	.word	0x00000000
        /*0030*/ 	.short	0x0003
        /*0032*/ 	.short	0x0018
        /*0034*/ 	.byte	0x00, 0xf0, 0x11, 0x00


	//----- nvinfo : EIATTR_KPARAM_INFO
	.align		4
.L_29:
        /*0038*/ 	.byte	0x04, 0x17
        /*003a*/ 	.short	(.L_31 - .L_30)
.L_30:
        /*003c*/ 	.word	0x00000000
        /*0040*/ 	.short	0x0002
        /*0042*/ 	.short	0x0010
        /*0044*/ 	.byte	0x00, 0xf5, 0x21, 0x00


	//----- nvinfo : EIATTR_KPARAM_INFO
	.align		4
.L_31:
        /*0048*/ 	.byte	0x04, 0x17
        /*004a*/ 	.short	(.L_33 - .L_32)
.L_32:
        /*004c*/ 	.word	0x00000000
        /*0050*/ 	.short	0x0001
        /*0052*/ 	.short	0x0008
        /*0054*/ 	.byte	0x00, 0xf5, 0x21, 0x00


	//----- nvinfo : EIATTR_KPARAM_INFO
	.align		4
.L_33:
        /*0058*/ 	.byte	0x04, 0x17
        /*005a*/ 	.short	(.L_35 - .L_34)
.L_34:
        /*005c*/ 	.word	0x00000000
        /*0060*/ 	.short	0x0000
        /*0062*/ 	.short	0x0000
        /*0064*/ 	.byte	0x00, 0xf5, 0x21, 0x00


	//----- nvinfo : EIATTR_SPARSE_MMA_MASK
	.align		4
.L_35:
        /*0068*/ 	.byte	0x03, 0x50
        /*006a*/ 	.short	0x0000


	//----- nvinfo : EIATTR_MAXREG_COUNT
	.align		4
        /*006c*/ 	.byte	0x03, 0x1b
        /*006e*/ 	.short	0x00ff


	//----- nvinfo : EIATTR_MERCURY_ISA_VERSION
	.align		4
        /*0070*/ 	.byte	0x03, 0x5f
        /*0072*/ 	.short	0x0101


	//----- nvinfo : EIATTR_VRC_CTA_INIT_COUNT
	.align		4
        /*0074*/ 	.byte	0x02, 0x4a
	.zero		1
	.zero		1


	//----- nvinfo : EIATTR_EXIT_INSTR_OFFSETS
	.align		4
        /*0078*/ 	.byte	0x04, 0x1c
        /*007a*/ 	.short	(.L_37 - .L_36)


	//   ....[0]....
.L_36:
        /*007c*/ 	.word	0x000000c0


	//   ....[1]....
        /*0080*/ 	.word	0x00000250


	//----- nvinfo : EIATTR_CBANK_PARAM_SIZE
	.align		4
.L_37:
        /*0084*/ 	.byte	0x03, 0x19
        /*0086*/ 	.short	0x0024


	//----- nvinfo : EIATTR_PARAM_CBANK
	.align		4
        /*0088*/ 	.byte	0x04, 0x0a
        /*008a*/ 	.short	(.L_39 - .L_38)
	.align		4
.L_38:
        /*008c*/ 	.word	index@(.nv.constant0._Z17glow_blend_kernelPKfS0_Pfiif)
        /*0090*/ 	.short	0x0380
        /*0092*/ 	.short	0x0024


	//----- nvinfo : EIATTR_SW_WAR
	.align		4
.L_39:
        /*0094*/ 	.byte	0x04, 0x36
        /*0096*/ 	.short	(.L_41 - .L_40)
.L_40:
        /*0098*/ 	.word	0x00000008
.L_41:


//--------------------- .nv.info._Z16glow_blur_kernelPKfPfiifb --------------------------
	.section	.nv.info._Z16glow_blur_kernelPKfPfiifb,"",@"SHT_CUDA_INFO"
	.sectionflags	@""
	.align	4


	//----- nvinfo : EIATTR_CUDA_API_VERSION
	.align		4
        /*0000*/ 	.byte	0x04, 0x37
        /*0002*/ 	.short	(.L_43 - .L_42)
.L_42:
        /*0004*/ 	.word	0x00000082


	//----- nvinfo : EIATTR_KPARAM_INFO
	.align		4
.L_43:
        /*0008*/ 	.byte	0x04, 0x17
        /*000a*/ 	.short	(.L_45 - .L_44)
.L_44:
        /*000c*/ 	.word	0x00000000
        /*0010*/ 	.short	0x0005
        /*0012*/ 	.short	0x001c
        /*0014*/ 	.byte	0x00, 0xf0, 0x05, 0x00


	//----- nvinfo : EIATTR_KPARAM_INFO
	.align		4
.L_45:
        /*0018*/ 	.byte	0x04, 0x17
        /*001a*/ 	.short	(.L_47 - .L_46)
.L_46:
        /*001c*/ 	.word	0x00000000
        /*0020*/ 	.short	0x0004
        /*0022*/ 	.short	0x0018
        /*0024*/ 	.byte	0x00, 0xf0, 0x11, 0x00


	//----- nvinfo : EIATTR_KPARAM_INFO
	.align		4
.L_47:
        /*0028*/ 	.byte	0x04, 0x17
        /*002a*/ 	.short	(.L_49 - .L_48)
.L_48:
        /*002c*/ 	.word	0x00000000
        /*0030*/ 	.short	0x0003
        /*0032*/ 	.short	0x0014
        /*0034*/ 	.byte	0x00, 0xf0, 0x11, 0x00


	//----- nvinfo : EIATTR_KPARAM_INFO
	.align		4
.L_49:
        /*0038*/ 	.byte	0x04, 0x17
        /*003a*/ 	.short	(.L_51 - .L_50)
.L_50:
        /*003c*/ 	.word	0x00000000
        /*0040*/ 	.short	0x0002
        /*0042*/ 	.short	0x0010
        /*0044*/ 	.byte	0x00, 0xf0, 0x11, 0x00


	//----- nvinfo : EIATTR_KPARAM_INFO
	.align		4
.L_51:
        /*0048*/ 	.byte	0x04, 0x17
        /*004a*/ 	.short	(.L_53 - .L_52)
.L_52:
        /*004c*/ 	.word	0x00000000
        /*0050*/ 	.short	0x0001
        /*0052*/ 	.short	0x0008
        /*0054*/ 	.byte	0x00, 0xf5, 0x21, 0x00


	//----- nvinfo : EIATTR_KPARAM_INFO
	.align		4
.L_53:
        /*0058*/ 	.byte	0x04, 0x17
        /*005a*/ 	.short	(.L_55 - .L_54)
.L_54:
        /*005c*/ 	.word	0x00000000
        /*0060*/ 	.short	0x0000
        /*0062*/ 	.short	0x0000
        /*0064*/ 	.byte	0x00, 0xf5, 0x21, 0x00


	//----- nvinfo : EIATTR_SPARSE_MMA_MASK
	.align		4
.L_55:
        /*0068*/ 	.byte	0x03, 0x50
        /*006a*/ 	.short	0x0000


	//----- nvinfo : EIATTR_MAXREG_COUNT
	.align		4
        /*006c*/ 	.byte	0x03, 0x1b
        /*006e*/ 	.short	0x00ff


	//----- nvinfo : EIATTR_MERCURY_ISA_VERSION
	.align		4
        /*0070*/ 	.byte	0x03, 0x5f
        /*0072*/ 	.short	0x0101


	//----- nvinfo : EIATTR_VRC_CTA_INIT_COUNT
	.align		4
        /*0074*/ 	.byte	0x02, 0x4a
	.zero		1
	.zero		1


	//----- nvinfo : EIATTR_EXIT_INSTR_OFFSETS
	.align		4
        /*0078*/ 	.byte	0x04, 0x1c
        /*007a*/ 	.short	(.L_57 - .L_56)


	//   ....[0]....
.L_56:
        /*007c*/ 	.word	0x000000c0


	//   ....[1]....
        /*0080*/ 	.word	0x00001240


	//----- nvinfo : EIATTR_CRS_STACK_SIZE
	.align		4
.L_57:
        /*0084*/ 	.byte	0x04, 0x1e
        /*0086*/ 	.short	(.L_59 - .L_58)
.L_58:
        /*0088*/ 	.word	0x00000000


	//----- nvinfo : EIATTR_CBANK_PARAM_SIZE
	.align		4
.L_59:
        /*008c*/ 	.byte	0x03, 0x19
        /*008e*/ 	.short	0x001d


	//----- nvinfo : EIATTR_PARAM_CBANK
	.align		4
        /*0090*/ 	.byte	0x04, 0x0a
        /*0092*/ 	.short	(.L_61 - .L_60)
	.align		4
.L_60:
        /*0094*/ 	.word	index@(.nv.constant0._Z16glow_blur_kernelPKfPfiifb)
        /*0098*/ 	.short	0x0380
        /*009a*/ 	.short	0x001d


	//----- nvinfo : EIATTR_SW_WAR
	.align		4
.L_61:
        /*009c*/ 	.byte	0x04, 0x36
        /*009e*/ 	.short	(.L_63 - .L_62)
.L_62:
        /*00a0*/ 	.word	0x00000008
.L_63:


//--------------------- .nv.info._Z19glow_extract_kernelPKfPfiif --------------------------
	.section	.nv.info._Z19glow_extract_kernelPKfPfiif,"",@"SHT_CUDA_INFO"
	.sectionflags	@""
	.align	4


	//----- nvinfo : EIATTR_CUDA_API_VERSION
	.align		4
        /*0000*/ 	.byte	0x04, 0x37
        /*0002*/ 	.short	(.L_65 - .L_64)
.L_64:
        /*0004*/ 	.word	0x00000082


	//----- nvinfo : EIATTR_KPARAM_INFO
	.align		4
.L_65:
        /*0008*/ 	.byte	0x04, 0x17
        /*000a*/ 	.short	(.L_67 - .L_66)
.L_66:
        /*000c*/ 	.word	0x00000000
        /*0010*/ 	.short	0x0004
        /*0012*/ 	.short	0x0018
        /*0014*/ 	.byte	0x00, 0xf0, 0x11, 0x00


	//----- nvinfo : EIATTR_KPARAM_INFO
	.align		4
.L_67:
        /*0018*/ 	.byte	0x04, 0x17
        /*001a*/ 	.short	(.L_69 - .L_68)
.L_68:
        /*001c*/ 	.word	0x00000000
        /*0020*/ 	.short	0x0003
        /*0022*/ 	.short	0x0014
        /*0024*/ 	.byte	0x00, 0xf0, 0x11, 0x00


	//----- nvinfo : EIATTR_KPARAM_INFO
	.align		4
.L_69:
        /*0028*/ 	.byte	0x04, 0x17
        /*002a*/ 	.short	(.L_71 - .L_70)
.L_70:
        /*002c*/ 	.word	0x00000000
        /*0030*/ 	.short	0x0002
        /*0032*/ 	.short	0x0010
        /*0034*/ 	.byte	0x00, 0xf0, 0x11, 0x00


	//----- nvinfo : EIATTR_KPARAM_INFO
	.align		4
.L_71:
        /*0038*/ 	.byte	0x04, 0x17
        /*003a*/ 	.short	(.L_73 - .L_72)
.L_72:
        /*003c*/ 	.word	0x00000000
        /*0040*/ 	.short	0x0001
        /*0042*/ 	.short	0x0008
        /*0044*/ 	.byte	0x00, 0xf5, 0x21, 0x00


	//----- nvinfo : EIATTR_KPARAM_INFO
	.align		4
.L_73:
        /*0048*/ 	.byte	0x04, 0x17
        /*004a*/ 	.short	(.L_75 - .L_74)
.L_74:
        /*004c*/ 	.word	0x00000000
        /*0050*/ 	.short	0x0000
        /*0052*/ 	.short	0x0000
        /*0054*/ 	.byte	0x00, 0xf5, 0x21, 0x00


	//----- nvinfo : EIATTR_SPARSE_MMA_MASK
	.align		4
.L_75:
        /*0058*/ 	.byte	0x03, 0x50
        /*005a*/ 	.short	0x0000


	//----- nvinfo : EIATTR_MAXREG_COUNT
	.align		4
        /*005c*/ 	.byte	0x03, 0x1b
        /*005e*/ 	.short	0x00ff


	//----- nvinfo : EIATTR_MERCURY_ISA_VERSION
	.align		4
        /*0060*/ 	.byte	0x03, 0x5f
        /*0062*/ 	.short	0x0101


	//----- nvinfo : EIATTR_VRC_CTA_INIT_COUNT
	.align		4
        /*0064*/ 	.byte	0x02, 0x4a
	.zero		1
	.zero		1


	//----- nvinfo : EIATTR_EXIT_INSTR_OFFSETS
	.align		4
        /*0068*/ 	.byte	0x04, 0x1c
        /*006a*/ 	.short	(.L_77 - .L_76)


	//   ....[0]....
.L_76:
        /*006c*/ 	.word	0x000000c0


	//   ....[1]....
        /*0070*/ 	.word	0x00000350


	//   ....[2]....
        /*0074*/ 	.word	0x000003c0


	//----- nvinfo : EIATTR_CRS_STACK_SIZE
	.align		4
.L_77:
        /*0078*/ 	.byte	0x04, 0x1e
        /*007a*/ 	.short	(.L_79 - .L_78)
.L_78:
        /*007c*/ 	.word	0x00000000


	//----- nvinfo : EIATTR_CBANK_PARAM_SIZE
	.align		4
.L_79:
        /*0080*/ 	.byte	0x03, 0x19
        /*0082*/ 	.short	0x001c


	//----- nvinfo : EIATTR_PARAM_CBANK
	.align		4
        /*0084*/ 	.byte	0x04, 0x0a
        /*0086*/ 	.short	(.L_81 - .L_80)
	.align		4
.L_80:
        /*0088*/ 	.word	index@(.nv.constant0._Z19glow_extract_kernelPKfPfiif)
        /*008c*/ 	.short	0x0380
        /*008e*/ 	.short	0x001c


	//----- nvinfo : EIATTR_SW_WAR
	.align		4
.L_81:
        /*0090*/ 	.byte	0x04, 0x36
        /*0092*/ 	.short	(.L_83 - .L_82)
.L_82:
        /*0094*/ 	.word	0x00000008
.L_83:


//--------------------- .nv.callgraph             --------------------------
	.section	.nv.callgraph,"",@"SHT_CUDA_CALLGRAPH"
	.align	4
	.sectionentsize	8
	.align		4
        /*0000*/ 	.word	0x00000000
	.align		4
        /*0004*/ 	.word	0xffffffff
	.align		4
        /*0008*/ 	.word	0x00000000
	.align		4
        /*000c*/ 	.word	0xfffffffe
	.align		4
        /*0010*/ 	.word	0x00000000
	.align		4
        /*0014*/ 	.word	0xfffffffd
	.align		4
        /*0018*/ 	.word	0x00000000
	.align		4
        /*001c*/ 	.word	0xfffffffc


//--------------------- .text._Z17glow_blend_kernelPKfS0_Pfiif --------------------------
	.section	.text._Z17glow_blend_kernelPKfS0_Pfiif,"ax",@progbits
	.align	128
        .global         _Z17glow_blend_kernelPKfS0_Pfiif
        .type           _Z17glow_blend_kernelPKfS0_Pfiif,@function
        .size           _Z17glow_blend_kernelPKfS0_Pfiif,(.L_x_54 - _Z17glow_blend_kernelPKfS0_Pfiif)
        .other          _Z17glow_blend_kernelPKfS0_Pfiif,@"STO_CUDA_ENTRY STV_DEFAULT"
_Z17glow_blend_kernelPKfS0_Pfiif:
.text._Z17glow_blend_kernelPKfS0_Pfiif:
[----:B------:R-:W-:Y:S01]  /*0000*/  LDC R1, c[0x0][0x37c] ;  /* 0x0000df00ff017b82 */ /* 0x000fe20000000800 */
[----:B------:R-:W0:Y:S07]  /*0010*/  S2R R2, SR_TID.Y ;  /* 0x0000000000027919 */ /* 0x000e2e0000002200 */
[----:B------:R-:W1:Y:S01]  /*0020*/  LDC R0, c[0x0][0x360] ;  /* 0x0000d800ff007b82 */ /* 0x000e620000000800 */
[----:B------:R-:W2:Y:S01]  /*0030*/  LDCU.64 UR6, c[0x0][0x398] ;  /* 0x00007300ff0677ac */ /* 0x000ea20008000a00 */
[----:B------:R-:W1:Y:S06]  /*0040*/  S2R R3, SR_TID.X ;  /* 0x0000000000037919 */ /* 0x000e6c0000002100 */
[----:B------:R-:W0:Y:S08]  /*0050*/  S2UR UR5, SR_CTAID.Y ;  /* 0x00000000000579c3 */ /* 0x000e300000002600 */
[----:B------:R-:W0:Y:S08]  /*0060*/  LDC R7, c[0x0][0x364] ;  /* 0x0000d900ff077b82 */ /* 0x000e300000000800 */
[----:B------:R-:W1:Y:S01]  /*0070*/  S2UR UR4, SR_CTAID.X ;  /* 0x00000000000479c3 */ /* 0x000e620000002500 */
[----:B0-----:R-:W-:-:S05]  /*0080*/  IMAD R7, R7, UR5, R2 ;  /* 0x0000000507077c24 */ /* 0x001fca000f8e0202 */
[----:B--2---:R-:W-:Y:S01]  /*0090*/  ISETP.GE.AND P0, PT, R7, UR7, PT ;  /* 0x0000000707007c0c */ /* 0x004fe2000bf06270 */
[----:B-1----:R-:W-:-:S05]  /*00a0*/  IMAD R0, R0, UR4, R3 ;  /* 0x0000000400007c24 */ /* 0x002fca000f8e0203 */
[----:B------:R-:W-:-:S13]  /*00b0*/  ISETP.GE.OR P0, PT, R0, UR6, P0 ;  /* 0x0000000600007c0c */ /* 0x000fda0008706670 */
[----:B------:R-:W-:Y:S05]  /*00c0*/  @P0 EXIT ;  /* 0x000000000000094d */ /* 0x000fea0003800000 */
[----:B------:R-:W0:Y:S01]  /*00d0*/  LDC.64 R2, c[0x0][0x380] ;  /* 0x0000e000ff027b82 */ /* 0x000e220000000a00 */
[----:B------:R-:W1:Y:S01]  /*00e0*/  LDCU.64 UR4, c[0x0][0x358] ;  /* 0x00006b00ff0477ac */ /* 0x000e620008000a00 */
[----:B------:R-:W-:Y:S01]  /*00f0*/  IMAD R0, R7, UR6, R0 ;  /* 0x0000000607007c24 */ /* 0x000fe2000f8e0200 */
[----:B------:R-:W2:Y:S04]  /*0100*/  LDCU UR7, c[0x0][0x3a0] ;  /* 0x00007400ff0777ac */ /* 0x000ea80008000800 */
[----:B------:R-:W-:Y:S01]  /*0110*/  SHF.L.U32 R9, R0, 0x2, RZ ;  /* 0x0000000200097819 */ /* 0x000fe200000006ff */
[----:B------:R-:W3:Y:S08]  /*0120*/  LDC.64 R4, c[0x0][0x388] ;  /* 0x0000e200ff047b82 */ /* 0x000ef00000000a00 */
[----:B------:R-:W4:Y:S01]  /*0130*/  LDC.64 R6, c[0x0][0x390] ;  /* 0x0000e400ff067b82 */ /* 0x000f220000000a00 */
[----:B0-----:R-:W-:-:S05]  /*0140*/  IMAD.WIDE R2, R9, 0x4, R2 ;  /* 0x0000000409027825 */ /* 0x001fca00078e0202 */
[----:B-1----:R-:W2:Y:S01]  /*0150*/  LDG.E R0, desc[UR4][R2.64] ;  /* 0x0000000402007981 */ /* 0x002ea2000c1e1900 */
[----:B---3--:R-:W-:-:S05]  /*0160*/  IMAD.WIDE R4, R9, 0x4, R4 ;  /* 0x0000000409047825 */ /* 0x008fca00078e0204 */
[----:B------:R-:W2:Y:S01]  /*0170*/  LDG.E R11, desc[UR4][R4.64] ;  /* 0x00000004040b7981 */ /* 0x000ea2000c1e1900 */
[----:B----4-:R-:W-:-:S04]  /*0180*/  IMAD.WIDE R6, R9, 0x4, R6 ;  /* 0x0000000409067825 */ /* 0x010fc800078e0206 */
[----:B--2---:R-:W-:-:S05]  /*0190*/  FFMA R11, R11, UR7, R0 ;  /* 0x000000070b0b7c23 */ /* 0x004fca0008000000 */
[----:B------:R-:W-:Y:S04]  /*01a0*/  STG.E desc[UR4][R6.64], R11 ;  /* 0x0000000b06007986 */ /* 0x000fe8000c101904 */
[----:B------:R-:W2:Y:S04]  /*01b0*/  LDG.E R0, desc[UR4][R2.64+0x4] ;  /* 0x0000040402007981 */ /* 0x000ea8000c1e1900 */
[----:B------:R-:W2:Y:S02]  /*01c0*/  LDG.E R9, desc[UR4][R4.64+0x4] ;  /* 0x0000040404097981 */ /* 0x000ea4000c1e1900 */
[----:B--2---:R-:W-:-:S05]  /*01d0*/  FFMA R9, R9, UR7, R0 ;  /* 0x0000000709097c23 */ /* 0x004fca0008000000 */
[----:B------:R-:W-:Y:S04]  /*01e0*/  STG.E desc[UR4][R6.64+0x4], R9 ;  /* 0x0000040906007986 */ /* 0x000fe8000c101904 */
[----:B------:R-:W2:Y:S04]  /*01f0*/  LDG.E R13, desc[UR4][R4.64+0x8] ;  /* 0x00000804040d7981 */ /* 0x000ea8000c1e1900 */
[----:B------:R-:W2:Y:S02]  /*0200*/  LDG.E R0, desc[UR4][R2.64+0x8] ;  /* 0x0000080402007981 */ /* 0x000ea4000c1e1900 */
[----:B--2---:R-:W-:-:S05]  /*0210*/  FFMA R13, R13, UR7, R0 ;  /* 0x000000070d0d7c23 */ /* 0x004fca0008000000 */
[----:B------:R-:W-:Y:S04]  /*0220*/  STG.E desc[UR4][R6.64+0x8], R13 ;  /* 0x0000080d06007986 */ /* 0x000fe8000c101904 */
[----:B------:R-:W2:Y:S04]  /*0230*/  LDG.E R15, desc[UR4][R2.64+0xc] ;  /* 0x00000c04020f7981 */ /* 0x000ea8000c1e1900 */
[----:B--2---:R-:W-:Y:S01]  /*0240*/  STG.E desc[UR4][R6.64+0xc], R15 ;  /* 0x00000c0f06007986 */ /* 0x004fe2000c101904 */
[----:B------:R-:W-:Y:S05]  /*0250*/  EXIT ;  /* 0x000000000000794d */ /* 0x000fea0003800000 */
.L_x_0:
[----:B------:R-:W-:-:S00]  /*0260*/  BRA `(.L_x_0) ;  /* 0xfffffffc00fc7947 */ /* 0x000fc0000383ffff */
[----:B------:R-:W-:-:S00]  /*0270*/  NOP ;  /* 0x0000000000007918 */ /* 0x000fc00000000000 */
        /* <DEDUP_REMOVED lines=8> */
.L_x_54:


//--------------------- .text._Z16glow_blur_kernelPKfPfiifb --------------------------
	.section	.text._Z16glow_blur_kernelPKfPfiifb,"ax",@progbits
	.align	128
        .global         _Z16glow_blur_kernelPKfPfiifb
        .type           _Z16glow_blur_kernelPKfPfiifb,@function
        .size           _Z16glow_blur_kernelPKfPfiifb,(.L_x_52 - _Z16glow_blur_kernelPKfPfiifb)
        .other          _Z16glow_blur_kernelPKfPfiifb,@"STO_CUDA_ENTRY STV_DEFAULT"
_Z16glow_blur_kernelPKfPfiifb:
.text._Z16glow_blur_kernelPKfPfiifb:
        /* <DEDUP_REMOVED lines=13> */
[----:B------:R-:W0:Y:S01]  /*00d0*/  LDC R10, c[0x0][0x398] ;  /* 0x0000e600ff0a7b82 */ /* 0x000e220000000800 */
[----:B------:R-:W1:Y:S01]  /*00e0*/  LDCU.64 UR4, c[0x0][0x358] ;  /* 0x00006b00ff0477ac */ /* 0x000e620008000a00 */
[----:B------:R-:W-:Y:S01]  /*00f0*/  HFMA2 R11, -RZ, RZ, 0, 0 ;  /* 0x00000000ff0b7431 */ /* 0x000fe200000001ff */
[----:B------:R-:W-:Y:S01]  /*0100*/  CS2R R6, SRZ ;  /* 0x0000000000067805 */ /* 0x000fe2000001ff00 */
[----:B------:R-:W-:Y:S01]  /*0110*/  IMAD.MOV.U32 R13, RZ, RZ, RZ ;  /* 0x000000ffff0d7224 */ /* 0x000fe200078e00ff */
[----:B------:R-:W-:Y:S01]  /*0120*/  MOV R17, RZ ;  /* 0x000000ff00117202 */ /* 0x000fe20000000f00 */
[----:B0-----:R-:W-:-:S06]  /*0130*/  FADD R8, R10, R10 ;  /* 0x0000000a0a087221 */ /* 0x001fcc0000000000 */
[----:B------:R-:W0:Y:S02]  /*0140*/  F2I.TRUNC.NTZ R8, R8 ;  /* 0x0000000800087305 */ /* 0x000e24000020f100 */
[----:B0-----:R-:W-:-:S04]  /*0150*/  IADD3 R3, PT, PT, -R8, -0x2, RZ ;  /* 0xfffffffe08037810 */ /* 0x001fc80007ffe1ff */
[----:B------:R-:W-:-:S13]  /*0160*/  ISETP.GT.AND P0, PT, R3, R8, PT ;  /* 0x000000080300720c */ /* 0x000fda0003f04270 */
[----:B-1----:R-:W-:Y:S05]  /*0170*/  @P0 BRA `(.L_x_1) ;  /* 0x0000000c00240947 */ /* 0x002fea0003800000 */
[----:B------:R-:W-:Y:S01]  /*0180*/  MOV R0, 0x40400000 ;  /* 0x4040000000007802 */ /* 0x000fe20000000f00 */
[----:B------:R-:W-:Y:S01]  /*0190*/  IMAD.MOV.U32 R3, RZ, RZ, 0x3eaaaaab ;  /* 0x3eaaaaabff037424 */ /* 0x000fe200078e00ff */
[----:B------:R-:W0:Y:S03]  /*01a0*/  FCHK P0, R10, 3 ;  /* 0x404000000a007902 */ /* 0x000e260000000000 */
[----:B------:R-:W-:-:S04]  /*01b0*/  FFMA R0, R3, -R0, 1 ;  /* 0x3f80000003007423 */ /* 0x000fc80000000800 */
[----:B------:R-:W-:-:S04]  /*01c0*/  FFMA R0, R0, R3, 0.3333333432674407959 ;  /* 0x3eaaaaab00007423 */ /* 0x000fc80000000003 */
[----:B------:R-:W-:-:S04]  /*01d0*/  FFMA R3, R0, R10, RZ ;  /* 0x0000000a00037223 */ /* 0x000fc800000000ff */
[----:B------:R-:W-:-:S04]  /*01e0*/  FFMA R4, R3, -3, R10 ;  /* 0xc040000003047823 */ /* 0x000fc8000000000a */
[----:B------:R-:W-:Y:S01]  /*01f0*/  FFMA R0, R0, R4, R3 ;  /* 0x0000000400007223 */ /* 0x000fe20000000003 */
[----:B0-----:R-:W-:Y:S06]  /*0200*/  @!P0 BRA `(.L_x_2) ;  /* 0x0000000000188947 */ /* 0x001fec0003800000 */
[----:B------:R-:W0:Y:S01]  /*0210*/  LDCU UR6, c[0x0][0x398] ;  /* 0x00007300ff0677ac */ /* 0x000e220008000800 */
[----:B------:R-:W-:Y:S01]  /*0220*/  IMAD.MOV.U32 R3, RZ, RZ, 0x40400000 ;  /* 0x40400000ff037424 */ /* 0x000fe200078e00ff */
[----:B------:R-:W-:Y:S02]  /*0230*/  MOV R16, 0x260 ;  /* 0x0000026000107802 */ /* 0x000fe40000000f00 */
[----:B0-----:R-:W-:-:S07]  /*0240*/  MOV R0, UR6 ;  /* 0x0000000600007c02 */ /* 0x001fce0008000f00 */
[----:B------:R-:W-:Y:S05]  /*0250*/  CALL.REL.NOINC `($__internal_0_$__cuda_sm3x_div_rn_noftz_f32_slowpath) ;  /* 0x0000000c00fc7944 */ /* 0x000fea0003c00000 */
[----:B------:R-:W-:-:S07]  /*0260*/  IMAD.MOV.U32 R0, RZ, RZ, R3 ;  /* 0x000000ffff007224 */ /* 0x000fce00078e0003 */
.L_x_2:
[----:B------:R-:W-:Y:S01]  /*0270*/  LOP3.LUT R15, RZ, R8, RZ, 0x33, !PT ;  /* 0x00000008ff0f7212 */ /* 0x000fe200078e33ff */
[----:B------:R-:W-:Y:S01]  /*0280*/  FADD R19, R0, R0 ;  /* 0x0000000000137221 */ /* 0x000fe20000000000 */
[----:B------:R-:W-:Y:S01]  /*0290*/  HFMA2 R13, -RZ, RZ, 0, 0 ;  /* 0x00000000ff0d7431 */ /* 0x000fe200000001ff */
[----:B------:R-:W-:Y:S02]  /*02a0*/  CS2R R6, SRZ ;  /* 0x0000000000067805 */ /* 0x000fe4000001ff00 */
[C---:B------:R-:W-:Y:S01]  /*02b0*/  VIADDMNMX R3, R8.reuse, 0x1, R15, !PT ;  /* 0x0000000108037846 */ /* 0x040fe2000780010f */
[----:B------:R-:W-:Y:S01]  /*02c0*/  FMUL R19, R19, R0 ;  /* 0x0000000013137220 */ /* 0x000fe20000400000 */
[----:B------:R-:W-:Y:S02]  /*02d0*/  IMAD.MOV.U32 R17, RZ, RZ, RZ ;  /* 0x000000ffff117224 */ /* 0x000fe400078e00ff */
[----:B------:R-:W-:Y:S01]  /*02e0*/  IADD3 R4, PT, PT, R8, R3, RZ ;  /* 0x0000000308047210 */ /* 0x000fe20007ffe0ff */
[----:B------:R-:W-:-:S03]  /*02f0*/  IMAD.MOV.U32 R11, RZ, RZ, RZ ;  /* 0x000000ffff0b7224 */ /* 0x000fc600078e00ff */
[----:B------:R-:W-:-:S04]  /*0300*/  LOP3.LUT R3, R4, 0x1, RZ, 0xc0, !PT ;  /* 0x0000000104037812 */ /* 0x000fc800078ec0ff */
[----:B------:R-:W-:-:S13]  /*0310*/  ISETP.NE.U32.AND P0, PT, R3, 0x1, PT ;  /* 0x000000010300780c */ /* 0x000fda0003f05070 */
[----:B------:R-:W-:Y:S05]  /*0320*/  @P0 BRA `(.L_x_3) ;  /* 0x0000000000f00947 */ /* 0x000fea0003800000 */
[----:B------:R-:W0:Y:S01]  /*0330*/  LDC.U8 R0, c[0x0][0x39c] ;  /* 0x0000e700ff007b82 */ /* 0x000e220000000000 */
[----:B------:R-:W1:Y:S01]  /*0340*/  LDCU.64 UR6, c[0x0][0x390] ;  /* 0x00007200ff0677ac */ /* 0x000e620008000a00 */
[----:B------:R-:W-:Y:S01]  /*0350*/  BSSY.RECONVERGENT B0, `(.L_x_4) ;  /* 0x0000038000007945 */ /* 0x000fe20003800200 */
[----:B------:R-:W-:Y:S02]  /*0360*/  CS2R R6, SRZ ;  /* 0x0000000000067805 */ /* 0x000fe4000001ff00 */
[----:B------:R-:W-:Y:S01]  /*0370*/  MOV R11, RZ ;  /* 0x000000ff000b7202 */ /* 0x000fe20000000f00 */
[----:B------:R-:W-:Y:S01]  /*0380*/  IMAD.MOV.U32 R13, RZ, RZ, RZ ;  /* 0x000000ffff0d7224 */ /* 0x000fe200078e00ff */
[----:B------:R-:W-:Y:S02]  /*0390*/  MOV R17, RZ ;  /* 0x000000ff00117202 */ /* 0x000fe40000000f00 */
[----:B0-----:R-:W-:-:S04]  /*03a0*/  PRMT R0, R0, 0x8880, RZ ;  /* 0x0000888000007816 */ /* 0x001fc800000000ff */
[----:B------:R-:W-:-:S04]  /*03b0*/  ISETP.NE.AND P0, PT, R0, RZ, PT ;  /* 0x000000ff0000720c */ /* 0x000fc80003f05270 */
[C---:B------:R-:W-:Y:S02]  /*03c0*/  SEL R3, R15.reuse, RZ, !P0 ;  /* 0x000000ff0f037207 */ /* 0x040fe40004000000 */
[----:B------:R-:W-:-:S03]  /*03d0*/  SEL R0, R15, RZ, P0 ;  /* 0x000000ff0f007207 */ /* 0x000fc60000000000 */
[----:B------:R-:W-:Y:S01]  /*03e0*/  IMAD.IADD R10, R2, 0x1, R3 ;  /* 0x00000001020a7824 */ /* 0x000fe200078e0203 */
[----:B------:R-:W-:-:S04]  /*03f0*/  IADD3 R5, PT, PT, R9, R0, RZ ;  /* 0x0000000009057210 */ /* 0x000fc80007ffe0ff */
[C---:B-1----:R-:W-:Y:S02]  /*0400*/  ISETP.GE.AND P0, PT, R5.reuse, UR6, PT ;  /* 0x0000000605007c0c */ /* 0x042fe4000bf06270 */
[C---:B------:R-:W-:Y:S02]  /*0410*/  ISETP.GE.AND P1, PT, R10.reuse, UR7, PT ;  /* 0x000000070a007c0c */ /* 0x040fe4000bf26270 */
[----:B------:R-:W-:Y:S02]  /*0420*/  ISETP.GT.AND P0, PT, R5, -0x1, !P0 ;  /* 0xffffffff0500780c */ /* 0x000fe40004704270 */
[----:B------:R-:W-:-:S04]  /*0430*/  ISETP.GT.AND P1, PT, R10, -0x1, !P1 ;  /* 0xffffffff0a00780c */ /* 0x000fc80004f24270 */
[----:B------:R-:W-:-:S13]  /*0440*/  PLOP3.LUT P0, PT, P0, P1, PT, 0x80, 0x8 ;  /* 0x000000000008781c */ /* 0x000fda0000703070 */
[----:B------:R-:W-:Y:S05]  /*0450*/  @!P0 BRA `(.L_x_5) ;  /* 0x00000000009c8947 */ /* 0x000fea0003800000 */
[----:B------:R-:W0:Y:S01]  /*0460*/  MUFU.RCP R6, R19 ;  /* 0x0000001300067308 */ /* 0x000e220000001000 */
[----:B------:R-:W-:Y:S01]  /*0470*/  I2FP.F32.S32 R0, R15 ;  /* 0x0000000f00007245 */ /* 0x000fe20000201400 */
[----:B------:R-:W-:Y:S01]  /*0480*/  IMAD R5, R10, UR6, R5 ;  /* 0x000000060a057c24 */ /* 0x000fe2000f8e0205 */
[----:B------:R-:W-:Y:S03]  /*0490*/  BSSY.RECONVERGENT B1, `(.L_x_6) ;  /* 0x000000e000017945 */ /* 0x000fe60003800200 */
[----:B------:R-:W-:Y:S01]  /*04a0*/  FMUL R0, R0, -R0 ;  /* 0x8000000000007220 */ /* 0x000fe20000400000 */
[----:B------:R-:W-:-:S03]  /*04b0*/  IMAD.SHL.U32 R5, R5, 0x4, RZ ;  /* 0x0000000405057824 */ /* 0x000fc600078e00ff */
[----:B------:R-:W1:Y:S01]  /*04c0*/  FCHK P0, R0, R19 ;  /* 0x0000001300007302 */ /* 0x000e620000000000 */
[----:B0-----:R-:W-:-:S04]  /*04d0*/  FFMA R3, -R19, R6, 1 ;  /* 0x3f80000013037423 */ /* 0x001fc80000000106 */
[----:B------:R-:W-:-:S04]  /*04e0*/  FFMA R3, R6, R3, R6 ;  /* 0x0000000306037223 */ /* 0x000fc80000000006 */
[----:B------:R-:W-:-:S04]  /*04f0*/  FFMA R6, R0, R3, RZ ;  /* 0x0000000300067223 */ /* 0x000fc800000000ff */
[----:B------:R-:W-:-:S04]  /*0500*/  FFMA R7, -R19, R6, R0 ;  /* 0x0000000613077223 */ /* 0x000fc80000000100 */
[----:B------:R-:W-:Y:S01]  /*0510*/  FFMA R6, R3, R7, R6 ;  /* 0x0000000703067223 */ /* 0x000fe20000000006 */
[----:B-1----:R-:W-:Y:S06]  /*0520*/  @!P0 BRA `(.L_x_7) ;  /* 0x0000000000108947 */ /* 0x002fec0003800000 */
[----:B------:R-:W-:Y:S02]  /*0530*/  MOV R3, R19 ;  /* 0x0000001300037202 */ /* 0x000fe40000000f00 */
[----:B------:R-:W-:-:S07]  /*0540*/  MOV R16, 0x560 ;  /* 0x0000056000107802 */ /* 0x000fce0000000f00 */
[----:B------:R-:W-:Y:S05]  /*0550*/  CALL.REL.NOINC `($__internal_0_$__cuda_sm3x_div_rn_noftz_f32_slowpath) ;  /* 0x0000000c003c7944 */ /* 0x000fea0003c00000 */
[----:B------:R-:W-:-:S07]  /*0560*/  IMAD.MOV.U32 R6, RZ, RZ, R3 ;  /* 0x000000ffff067224 */ /* 0x000fce00078e0003 */
.L_x_7:
[----:B------:R-:W-:Y:S05]  /*0570*/  BSYNC.RECONVERGENT B1 ;  /* 0x0000000000017941 */ /* 0x000fea0003800200 */
.L_x_6:
[----:B------:R-:W0:Y:S02]  /*0580*/  LDC.64 R10, c[0x0][0x380] ;  /* 0x0000e000ff0a7b82 */ /* 0x000e240000000a00 */
[----:B0-----:R-:W-:-:S05]  /*0590*/  IMAD.WIDE R10, R5, 0x4, R10 ;  /* 0x00000004050a7825 */ /* 0x001fca00078e020a */
[----:B------:R-:W2:Y:S04]  /*05a0*/  LDG.E R17, desc[UR4][R10.64] ;  /* 0x000000040a117981 */ /* 0x000ea8000c1e1900 */
[----:B------:R-:W3:Y:S04]  /*05b0*/  LDG.E R3, desc[UR4][R10.64+0x4] ;  /* 0x000004040a037981 */ /* 0x000ee8000c1e1900 */
[----:B------:R-:W4:Y:S04]  /*05c0*/  LDG.E R5, desc[UR4][R10.64+0x8] ;  /* 0x000008040a057981 */ /* 0x000f28000c1e1900 */
[----:B------:R4:W5:Y:S01]  /*05d0*/  LDG.E R7, desc[UR4][R10.64+0xc] ;  /* 0x00000c040a077981 */ /* 0x000962000c1e1900 */
[----:B------:R-:W-:-:S02]  /*05e0*/  HFMA2 R13, -RZ, RZ, 0.96630859375, -0.0022525787353515625 ;  /* 0x3bbb989dff0d7431 */ /* 0x000fc400000001ff */
[----:B------:R-:W-:-:S03]  /*05f0*/  IMAD.MOV.U32 R15, RZ, RZ, 0x437c0000 ;  /* 0x437c0000ff0f7424 */ /* 0x000fc600078e00ff */
[----:B------:R-:W-:-:S04]  /*0600*/  FFMA.SAT R0, R6, R13, 0.5 ;  /* 0x3f00000006007423 */ /* 0x000fc8000000200d */
[----:B------:R-:W-:-:S04]  /*0610*/  FFMA.RM R0, R0, R15, 12582913 ;  /* 0x4b40000100007423 */ /* 0x000fc8000000400f */
[C---:B------:R-:W-:Y:S01]  /*0620*/  FADD R13, R0.reuse, -12583039 ;  /* 0xcb40007f000d7421 */ /* 0x040fe20000000000 */
[----:B------:R-:W-:-:S03]  /*0630*/  SHF.L.U32 R0, R0, 0x17, RZ ;  /* 0x0000001700007819 */ /* 0x000fc600000006ff */
[----:B------:R-:W-:-:S04]  /*0640*/  FFMA R13, R6, 1.4426950216293334961, -R13 ;  /* 0x3fb8aa3b060d7823 */ /* 0x000fc8000000080d */
[----:B------:R-:W-:-:S04]  /*0650*/  FFMA R12, R6, 1.925963033500011079e-08, R13 ;  /* 0x32a57060060c7823 */ /* 0x000fc8000000000d */
[----:B------:R-:W0:Y:S02]  /*0660*/  MUFU.EX2 R13, R12 ;  /* 0x0000000c000d7308 */ /* 0x000e240000000800 */
[----:B0-----:R-:W-:-:S04]  /*0670*/  FMUL R0, R0, R13 ;  /* 0x0000000d00007220 */ /* 0x001fc80000400000 */
[----:B------:R-:W-:Y:S01]  /*0680*/  FADD R6, RZ, R0 ;  /* 0x00000000ff067221 */ /* 0x000fe20000000000 */
[C---:B--2---:R-:W-:Y:S01]  /*0690*/  FFMA R17, R0.reuse, R17, RZ ;  /* 0x0000001100117223 */ /* 0x044fe200000000ff */
[C---:B---3--:R-:W-:Y:S01]  /*06a0*/  FFMA R13, R0.reuse, R3, RZ ;  /* 0x00000003000d7223 */ /* 0x048fe200000000ff */
[C---:B----4-:R-:W-:Y:S01]  /*06b0*/  FFMA R11, R0.reuse, R5, RZ ;  /* 0x00000005000b7223 */ /* 0x050fe200000000ff */
[----:B-----5:R-:W-:-:S07]  /*06c0*/  FFMA R7, R0, R7, RZ ;  /* 0x0000000700077223 */ /* 0x020fce00000000ff */
.L_x_5:
[----:B------:R-:W-:Y:S05]  /*06d0*/  BSYNC.RECONVERGENT B0 ;  /* 0x0000000000007941 */ /* 0x000fea0003800200 */
.L_x_4:
[----:B------:R-:W-:-:S07]  /*06e0*/  IMAD.MOV R15, RZ, RZ, -R8 ;  /* 0x000000ffff0f7224 */ /* 0x000fce00078e0a08 */
.L_x_3:
[----:B------:R-:W-:-:S13]  /*06f0*/  ISETP.NE.AND P0, PT, R4, -0x1, PT ;  /* 0xffffffff0400780c */ /* 0x000fda0003f05270 */
[----:B------:R-:W-:Y:S05]  /*0700*/  @!P0 BRA `(.L_x_1) ;  /* 0x0000000400c08947 */ /* 0x000fea0003800000 */
[----:B------:R-:W0:Y:S01]  /*0710*/  LDC.U8 R18, c[0x0][0x39c] ;  /* 0x0000e700ff127b82 */ /* 0x000e220000000000 */
[----:B------:R-:W-:Y:S01]  /*0720*/  IADD3 R10, PT, PT, R15, 0x1, RZ ;  /* 0x000000010f0a7810 */ /* 0x000fe20007ffe0ff */
[----:B------:R-:W1:Y:S06]  /*0730*/  LDCU.64 UR6, c[0x0][0x390] ;  /* 0x00007200ff0677ac */ /* 0x000e6c0008000a00 */
[----:B------:R-:W2:Y:S02]  /*0740*/  LDC.64 R4, c[0x0][0x380] ;  /* 0x0000e000ff047b82 */ /* 0x000ea40000000a00 */
.L_x_16:
[----:B0-----:R-:W-:Y:S01]  /*0750*/  PRMT R0, R18, 0x8880, RZ ;  /* 0x0000888012007816 */ /* 0x001fe200000000ff */
[----:B------:R-:W-:Y:S01]  /*0760*/  VIADD R21, R10, 0xffffffff ;  /* 0xffffffff0a157836 */ /* 0x000fe20000000000 */
[----:B------:R-:W-:Y:S02]  /*0770*/  BSSY.RECONVERGENT B0, `(.L_x_8) ;  /* 0x0000032000007945 */ /* 0x000fe40003800200 */
        /* <DEDUP_REMOVED lines=16> */
[----:B------:R-:W-:-:S03]  /*0880*/  SHF.L.U32 R23, R23, 0x2, RZ ;  /* 0x0000000217177819 */ /* 0x000fc600000006ff */
[----:B------:R-:W1:Y:S01]  /*0890*/  FCHK P0, R14, R19 ;  /* 0x000000130e007302 */ /* 0x000e620000000000 */
[----:B0-----:R-:W-:-:S04]  /*08a0*/  FFMA R3, -R19, R16, 1 ;  /* 0x3f80000013037423 */ /* 0x001fc80000000110 */
[----:B------:R-:W-:-:S04]  /*08b0*/  FFMA R0, R16, R3, R16 ;  /* 0x0000000310007223 */ /* 0x000fc80000000010 */
[----:B------:R-:W-:-:S04]  /*08c0*/  FFMA R3, R0, R14, RZ ;  /* 0x0000000e00037223 */ /* 0x000fc800000000ff */
[----:B------:R-:W-:-:S04]  /*08d0*/  FFMA R12, -R19, R3, R14 ;  /* 0x00000003130c7223 */ /* 0x000fc8000000010e */
[----:B------:R-:W-:Y:S01]  /*08e0*/  FFMA R3, R0, R12, R3 ;  /* 0x0000000c00037223 */ /* 0x000fe20000000003 */
[----:B-1----:R-:W-:Y:S06]  /*08f0*/  @!P0 BRA `(.L_x_11) ;  /* 0x0000000000108947 */ /* 0x002fec0003800000 */
[----:B------:R-:W-:Y:S01]  /*0900*/  IMAD.MOV.U32 R0, RZ, RZ, R14 ;  /* 0x000000ffff007224 */ /* 0x000fe200078e000e */
[----:B------:R-:W-:Y:S02]  /*0910*/  MOV R3, R19 ;  /* 0x0000001300037202 */ /* 0x000fe40000000f00 */
[----:B------:R-:W-:-:S07]  /*0920*/  MOV R16, 0x940 ;  /* 0x0000094000107802 */ /* 0x000fce0000000f00 */
[----:B--2---:R-:W-:Y:S05]  /*0930*/  CALL.REL.NOINC `($__internal_0_$__cuda_sm3x_div_rn_noftz_f32_slowpath) ;  /* 0x0000000800447944 */ /* 0x004fea0003c00000 */
.L_x_11:
[----:B------:R-:W-:Y:S05]  /*0940*/  BSYNC.RECONVERGENT B1 ;  /* 0x0000000000017941 */ /* 0x000fea0003800200 */
.L_x_10:
[----:B--2---:R-:W-:-:S05]  /*0950*/  IMAD.WIDE R14, R23, 0x4, R4 ;  /* 0x00000004170e7825 */ /* 0x004fca00078e0204 */
[----:B------:R-:W2:Y:S04]  /*0960*/  LDG.E R16, desc[UR4][R14.64] ;  /* 0x000000040e107981 */ /* 0x000ea8000c1e1900 */
[----:B------:R-:W3:Y:S04]  /*0970*/  LDG.E R12, desc[UR4][R14.64+0x4] ;  /* 0x000004040e0c7981 */ /* 0x000ee8000c1e1900 */
[----:B------:R-:W4:Y:S04]  /*0980*/  LDG.E R0, desc[UR4][R14.64+0x8] ;  /* 0x000008040e007981 */ /* 0x000f28000c1e1900 */
[----:B------:R-:W5:Y:S01]  /*0990*/  LDG.E R24, desc[UR4][R14.64+0xc] ;  /* 0x00000c040e187981 */ /* 0x000f62000c1e1900 */
[----:B------:R-:W-:-:S02]  /*09a0*/  HFMA2 R23, -RZ, RZ, 3.7421875, 0 ;  /* 0x437c0000ff177431 */ /* 0x000fc400000001ff */
[----:B------:R-:W-:-:S04]  /*09b0*/  IMAD.MOV.U32 R20, RZ, RZ, 0x3bbb989d ;  /* 0x3bbb989dff147424 */ /* 0x000fc800078e00ff */
[----:B------:R-:W-:-:S04]  /*09c0*/  FFMA.SAT R20, R3, R20, 0.5 ;  /* 0x3f00000003147423 */ /* 0x000fc80000002014 */
[----:B------:R-:W-:-:S04]  /*09d0*/  FFMA.RM R20, R20, R23, 12582913 ;  /* 0x4b40000114147423 */ /* 0x000fc80000004017 */
[C---:B------:R-:W-:Y:S01]  /*09e0*/  FADD R22, R20.reuse, -12583039 ;  /* 0xcb40007f14167421 */ /* 0x040fe20000000000 */
[----:B------:R-:W-:-:S03]  /*09f0*/  IMAD.SHL.U32 R20, R20, 0x800000, RZ ;  /* 0x0080000014147824 */ /* 0x000fc600078e00ff */
[----:B------:R-:W-:-:S04]  /*0a00*/  FFMA R22, R3, 1.4426950216293334961, -R22 ;  /* 0x3fb8aa3b03167823 */ /* 0x000fc80000000816 */
[----:B------:R-:W-:-:S04]  /*0a10*/  FFMA R22, R3, 1.925963033500011079e-08, R22 ;  /* 0x32a5706003167823 */ /* 0x000fc80000000016 */
[----:B------:R-:W0:Y:S02]  /*0a20*/  MUFU.EX2 R3, R22 ;  /* 0x0000001600037308 */ /* 0x000e240000000800 */
[----:B0-----:R-:W-:-:S04]  /*0a30*/  FMUL R20, R20, R3 ;  /* 0x0000000314147220 */ /* 0x001fc80000400000 */
[----:B------:R-:W-:Y:S01]  /*0a40*/  FADD R6, R6, R20 ;  /* 0x0000001406067221 */ /* 0x000fe20000000000 */
[C---:B--2---:R-:W-:Y:S01]  /*0a50*/  FFMA R17, R20.reuse, R16, R17 ;  /* 0x0000001014117223 */ /* 0x044fe20000000011 */
[C---:B---3--:R-:W-:Y:S01]  /*0a60*/  FFMA R13, R20.reuse, R12, R13 ;  /* 0x0000000c140d7223 */ /* 0x048fe2000000000d */
[C---:B----4-:R-:W-:Y:S01]  /*0a70*/  FFMA R11, R20.reuse, R0, R11 ;  /* 0x00000000140b7223 */ /* 0x050fe2000000000b */
[----:B-----5:R-:W-:-:S07]  /*0a80*/  FFMA R7, R20, R24, R7 ;  /* 0x0000001814077223 */ /* 0x020fce0000000007 */
.L_x_9:
[----:B------:R-:W-:Y:S05]  /*0a90*/  BSYNC.RECONVERGENT B0 ;  /* 0x0000000000007941 */ /* 0x000fea0003800200 */
.L_x_8:
[----:B------:R-:W-:Y:S01]  /*0aa0*/  PRMT R0, R18, 0x8880, RZ ;  /* 0x0000888012007816 */ /* 0x000fe200000000ff */
[----:B------:R-:W-:Y:S03]  /*0ab0*/  BSSY.RECONVERGENT B0, `(.L_x_12) ;  /* 0x0000032000007945 */ /* 0x000fe60003800200 */
[----:B------:R-:W-:-:S04]  /*0ac0*/  ISETP.NE.AND P0, PT, R0, RZ, PT ;  /* 0x000000ff0000720c */ /* 0x000fc80003f05270 */
[C---:B------:R-:W-:Y:S02]  /*0ad0*/  SEL R3, R10.reuse, RZ, !P0 ;  /* 0x000000ff0a037207 */ /* 0x040fe40004000000 */
[----:B------:R-:W-:-:S03]  /*0ae0*/  SEL R0, R10, RZ, P0 ;  /* 0x000000ff0a007207 */ /* 0x000fc60000000000 */
[----:B------:R-:W-:Y:S01]  /*0af0*/  IMAD.IADD R12, R2, 0x1, R3 ;  /* 0x00000001020c7824 */ /* 0x000fe200078e0203 */
[----:B------:R-:W-:-:S04]  /*0b00*/  IADD3 R23, PT, PT, R9, R0, RZ ;  /* 0x0000000009177210 */ /* 0x000fc80007ffe0ff */
[C---:B------:R-:W-:Y:S02]  /*0b10*/  ISETP.GE.AND P0, PT, R23.reuse, UR6, PT ;  /* 0x0000000617007c0c */ /* 0x040fe4000bf06270 */
        /* <DEDUP_REMOVED lines=22> */
.L_x_15:
[----:B------:R-:W-:Y:S05]  /*0c80*/  BSYNC.RECONVERGENT B1 ;  /* 0x0000000000017941 */ /* 0x000fea0003800200 */
.L_x_14:
        /* <DEDUP_REMOVED lines=20> */
.L_x_13:
[----:B------:R-:W-:Y:S05]  /*0dd0*/  BSYNC.RECONVERGENT B0 ;  /* 0x0000000000007941 */ /* 0x000fea0003800200 */
.L_x_12:
[----:B------:R-:W-:Y:S02]  /*0de0*/  ISETP.GE.AND P0, PT, R21, R8, PT ;  /* 0x000000081500720c */ /* 0x000fe40003f06270 */
[----:B------:R-:W-:-:S11]  /*0df0*/  IADD3 R10, PT, PT, R10, 0x2, RZ ;  /* 0x000000020a0a7810 */ /* 0x000fd60007ffe0ff */
[----:B------:R-:W-:Y:S05]  /*0e00*/  @!P0 BRA `(.L_x_16) ;  /* 0xfffffff800508947 */ /* 0x000fea000383ffff */
.L_x_1:
[----:B------:R-:W0:Y:S01]  /*0e10*/  MUFU.RCP R3, R6 ;  /* 0x0000000600037308 */ /* 0x000e220000001000 */
[----:B------:R-:W2:Y:S01]  /*0e20*/  LDCU UR6, c[0x0][0x390] ;  /* 0x00007200ff0677ac */ /* 0x000ea20008000800 */
[----:B------:R-:W-:Y:S06]  /*0e30*/  BSSY.RECONVERGENT B0, `(.L_x_17) ;  /* 0x000000f000007945 */ /* 0x000fec0003800200 */
[----:B------:R-:W1:Y:S01]  /*0e40*/  FCHK P0, R17, R6 ;  /* 0x0000000611007302 */ /* 0x000e620000000000 */
[----:B0-----:R-:W-:Y:S01]  /*0e50*/  FFMA R0, R3, -R6, 1 ;  /* 0x3f80000003007423 */ /* 0x001fe20000000806 */
[----:B--2---:R-:W-:-:S03]  /*0e60*/  IMAD R4, R2, UR6, R9 ;  /* 0x0000000602047c24 */ /* 0x004fc6000f8e0209 */
[----:B------:R-:W-:Y:S01]  /*0e70*/  FFMA R0, R3, R0, R3 ;  /* 0x0000000003007223 */ /* 0x000fe20000000003 */
[----:B------:R-:W-:-:S03]  /*0e80*/  IMAD.SHL.U32 R4, R4, 0x4, RZ ;  /* 0x0000000404047824 */ /* 0x000fc600078e00ff */
[----:B------:R-:W-:-:S04]  /*0e90*/  FFMA R3, R0, R17, RZ ;  /* 0x0000001100037223 */ /* 0x000fc800000000ff */
[----:B------:R-:W-:-:S04]  /*0ea0*/  FFMA R2, R3, -R6, R17 ;  /* 0x8000000603027223 */ /* 0x000fc80000000011 */
[----:B------:R-:W-:Y:S01]  /*0eb0*/  FFMA R9, R0, R2, R3 ;  /* 0x0000000200097223 */ /* 0x000fe20000000003 */
[----:B-1----:R-:W-:Y:S06]  /*0ec0*/  @!P0 BRA `(.L_x_18) ;  /* 0x0000000000148947 */ /* 0x002fec0003800000 */
[----:B------:R-:W-:Y:S01]  /*0ed0*/  MOV R0, R17 ;  /* 0x0000001100007202 */ /* 0x000fe20000000f00 */
[----:B------:R-:W-:Y:S01]  /*0ee0*/  IMAD.MOV.U32 R3, RZ, RZ, R6 ;  /* 0x000000ffff037224 */ /* 0x000fe200078e0006 */
[----:B------:R-:W-:-:S07]  /*0ef0*/  MOV R16, 0xf10 ;  /* 0x00000f1000107802 */ /* 0x000fce0000000f00 */
[----:B------:R-:W-:Y:S05]  /*0f00*/  CALL.REL.NOINC `($__internal_0_$__cuda_sm3x_div_rn_noftz_f32_slowpath) ;  /* 0x0000000000d07944 */ /* 0x000fea0003c00000 */
[----:B------:R-:W-:-:S07]  /*0f10*/  MOV R9, R3 ;  /* 0x0000000300097202 */ /* 0x000fce0000000f00 */
.L_x_18:
[----:B------:R-:W-:Y:S05]  /*0f20*/  BSYNC.RECONVERGENT B0 ;  /* 0x0000000000007941 */ /* 0x000fea0003800200 */
.L_x_17:
[----:B------:R-:W0:Y:S01]  /*0f30*/  LDC.64 R2, c[0x0][0x388] ;  /* 0x0000e200ff027b82 */ /* 0x000e220000000a00 */
[----:B------:R-:W1:Y:S01]  /*0f40*/  MUFU.RCP R15, R6 ;  /* 0x00000006000f7308 */ /* 0x000e620000001000 */
[----:B------:R-:W-:Y:S07]  /*0f50*/  BSSY.RECONVERGENT B0, `(.L_x_19) ;  /* 0x000000e000007945 */ /* 0x000fee0003800200 */
[----:B------:R-:W2:Y:S01]  /*0f60*/  FCHK P0, R13, R6 ;  /* 0x000000060d007302 */ /* 0x000ea20000000000 */
[----:B-1----:R-:W-:-:S04]  /*0f70*/  FFMA R0, R15, -R6, 1 ;  /* 0x3f8000000f007423 */ /* 0x002fc80000000806 */
[----:B------:R-:W-:Y:S01]  /*0f80*/  FFMA R0, R15, R0, R15 ;  /* 0x000000000f007223 */ /* 0x000fe2000000000f */
[----:B0-----:R-:W-:-:S04]  /*0f90*/  IMAD.WIDE R4, R4, 0x4, R2 ;  /* 0x0000000404047825 */ /* 0x001fc800078e0202 */
[----:B------:R-:W-:Y:S01]  /*0fa0*/  FFMA R2, R0, R13, RZ ;  /* 0x0000000d00027223 */ /* 0x000fe200000000ff */
[----:B------:R0:W-:Y:S03]  /*0fb0*/  STG.E desc[UR4][R4.64], R9 ;  /* 0x0000000904007986 */ /* 0x0001e6000c101904 */
[----:B------:R-:W-:-:S04]  /*0fc0*/  FFMA R3, R2, -R6, R13 ;  /* 0x8000000602037223 */ /* 0x000fc8000000000d */
[----:B------:R-:W-:Y:S01]  /*0fd0*/  FFMA R3, R0, R3, R2 ;  /* 0x0000000300037223 */ /* 0x000fe20000000002 */
[----:B--2---:R-:W-:Y:S06]  /*0fe0*/  @!P0 BRA `(.L_x_20) ;  /* 0x0000000000108947 */ /* 0x004fec0003800000 */
[----:B------:R-:W-:Y:S01]  /*0ff0*/  IMAD.MOV.U32 R0, RZ, RZ, R13 ;  /* 0x000000ffff007224 */ /* 0x000fe200078e000d */
[----:B------:R-:W-:Y:S02]  /*1000*/  MOV R3, R6 ;  /* 0x0000000600037202 */ /* 0x000fe40000000f00 */
[----:B------:R-:W-:-:S07]  /*1010*/  MOV R16, 0x1030 ;  /* 0x0000103000107802 */ /* 0x000fce0000000f00 */
[----:B0-----:R-:W-:Y:S05]  /*1020*/  CALL.REL.NOINC `($__internal_0_$__cuda_sm3x_div_rn_noftz_f32_slowpath) ;  /* 0x0000000000887944 */ /* 0x001fea0003c00000 */
.L_x_20:
[----:B------:R-:W-:Y:S05]  /*1030*/  BSYNC.RECONVERGENT B0 ;  /* 0x0000000000007941 */ /* 0x000fea0003800200 */
.L_x_19:
[----:B0-----:R-:W0:Y:S01]  /*1040*/  MUFU.RCP R9, R6 ;  /* 0x0000000600097308 */ /* 0x001e220000001000 */
[----:B------:R1:W-:Y:S01]  /*1050*/  STG.E desc[UR4][R4.64+0x4], R3 ;  /* 0x0000040304007986 */ /* 0x0003e2000c101904 */
[----:B------:R-:W-:Y:S06]  /*1060*/  BSSY.RECONVERGENT B0, `(.L_x_21) ;  /* 0x000000d000007945 */ /* 0x000fec0003800200 */
[----:B------:R-:W2:Y:S01]  /*1070*/  FCHK P0, R11, R6 ;  /* 0x000000060b007302 */ /* 0x000ea20000000000 */
[----:B0-----:R-:W-:-:S04]  /*1080*/  FFMA R0, R9, -R6, 1 ;  /* 0x3f80000009007423 */ /* 0x001fc80000000806 */
[----:B------:R-:W-:-:S04]  /*1090*/  FFMA R0, R9, R0, R9 ;  /* 0x0000000009007223 */ /* 0x000fc80000000009 */
[----:B------:R-:W-:-:S04]  /*10a0*/  FFMA R2, R0, R11, RZ ;  /* 0x0000000b00027223 */ /* 0x000fc800000000ff */
[----:B------:R-:W-:-:S04]  /*10b0*/  FFMA R9, R2, -R6, R11 ;  /* 0x8000000602097223 */ /* 0x000fc8000000000b */
[----:B------:R-:W-:Y:S01]  /*10c0*/  FFMA R9, R0, R9, R2 ;  /* 0x0000000900097223 */ /* 0x000fe20000000002 */
[----:B-12---:R-:W-:Y:S06]  /*10d0*/  @!P0 BRA `(.L_x_22) ;  /* 0x0000000000148947 */ /* 0x006fec0003800000 */
[----:B------:R-:W-:Y:S01]  /*10e0*/  IMAD.MOV.U32 R0, RZ, RZ, R11 ;  /* 0x000000ffff007224 */ /* 0x000fe200078e000b */
[----:B------:R-:W-:Y:S02]  /*10f0*/  MOV R3, R6 ;  /* 0x0000000600037202 */ /* 0x000fe40000000f00 */
[----:B------:R-:W-:-:S07]  /*1100*/  MOV R16, 0x1120 ;  /* 0x0000112000107802 */ /* 0x000fce0000000f00 */
[----:B------:R-:W-:Y:S05]  /*1110*/  CALL.REL.NOINC `($__internal_0_$__cuda_sm3x_div_rn_noftz_f32_slowpath) ;  /* 0x00000000004c7944 */ /* 0x000fea0003c00000 */
[----:B------:R-:W-:-:S07]  /*1120*/  IMAD.MOV.U32 R9, RZ, RZ, R3 ;  /* 0x000000ffff097224 */ /* 0x000fce00078e0003 */
.L_x_22:
[----:B------:R-:W-:Y:S05]  /*1130*/  BSYNC.RECONVERGENT B0 ;  /* 0x0000000000007941 */ /* 0x000fea0003800200 */
.L_x_21:
[----:B------:R-:W0:Y:S01]  /*1140*/  MUFU.RCP R3, R6 ;  /* 0x0000000600037308 */ /* 0x000e220000001000 */
        /* <DEDUP_REMOVED lines=9> */
[----:B------:R-:W-:Y:S01]  /*11e0*/  MOV R0, R7 ;  /* 0x0000000700007202 */ /* 0x000fe20000000f00 */
[----:B------:R-:W-:Y:S01]  /*11f0*/  IMAD.MOV.U32 R3, RZ, RZ, R6 ;  /* 0x000000ffff037224 */ /* 0x000fe200078e0006 */
[----:B------:R-:W-:-:S07]  /*1200*/  MOV R16, 0x1220 ;  /* 0x0000122000107802 */ /* 0x000fce0000000f00 */
[----:B------:R-:W-:Y:S05]  /*1210*/  CALL.REL.NOINC `($__internal_0_$__cuda_sm3x_div_rn_noftz_f32_slowpath) ;  /* 0x00000000000c7944 */ /* 0x000fea0003c00000 */
.L_x_24:
[----:B------:R-:W-:Y:S05]  /*1220*/  BSYNC.RECONVERGENT B0 ;  /* 0x0000000000007941 */ /* 0x000fea0003800200 */
.L_x_23:
[----:B------:R-:W-:Y:S01]  /*1230*/  STG.E desc[UR4][R4.64+0xc], R3 ;  /* 0x00000c0304007986 */ /* 0x000fe2000c101904 */
[----:B------:R-:W-:Y:S05]  /*1240*/  EXIT ;  /* 0x000000000000794d */ /* 0x000fea0003800000 */
        .weak           $__internal_0_$__cuda_sm3x_div_rn_noftz_f32_slowpath
        .type           $__internal_0_$__cuda_sm3x_div_rn_noftz_f32_slowpath,@function
        .size           $__internal_0_$__cuda_sm3x_div_rn_noftz_f32_slowpath,(.L_x_52 - $__internal_0_$__cuda_sm3x_div_rn_noftz_f32_slowpath)
$__internal_0_$__cuda_sm3x_div_rn_noftz_f32_slowpath:
[----:B------:R-:W-:Y:S01]  /*1250*/  SHF.R.U32.HI R14, RZ, 0x17, R3 ;  /* 0x00000017ff0e7819 */ /* 0x000fe20000011603 */
[----:B------:R-:W-:Y:S01]  /*1260*/  BSSY.RECONVERGENT B2, `(.L_x_25) ;  /* 0x0000062000027945 */ /* 0x000fe20003800200 */
[----:B------:R-:W-:Y:S02]  /*1270*/  SHF.R.U32.HI R15, RZ, 0x17, R0 ;  /* 0x00000017ff0f7819 */ /* 0x000fe40000011600 */
[----:B------:R-:W-:Y:S02]  /*1280*/  LOP3.LUT R14, R14, 0xff, RZ, 0xc0, !PT ;  /* 0x000000ff0e0e7812 */ /* 0x000fe400078ec0ff */
[----:B------:R-:W-:Y:S02]  /*1290*/  LOP3.LUT R15, R15, 0xff, RZ, 0xc0, !PT ;  /* 0x000000ff0f0f7812 */ /* 0x000fe400078ec0ff */
[----:B------:R-:W-:-:S03]  /*12a0*/  IADD3 R20, PT, PT, R14, -0x1, RZ ;  /* 0xffffffff0e147810 */ /* 0x000fc60007ffe0ff */
[----:B------:R-:W-:Y:S01]  /*12b0*/  VIADD R22, R15, 0xffffffff ;  /* 0xffffffff0f167836 */ /* 0x000fe20000000000 */
[----:B------:R-:W-:-:S04]  /*12c0*/  ISETP.GT.U32.AND P0, PT, R20, 0xfd, PT ;  /* 0x000000fd1400780c */ /* 0x000fc80003f04070 */
[----:B------:R-:W-:-:S13]  /*12d0*/  ISETP.GT.U32.OR P0, PT, R22, 0xfd, P0 ;  /* 0x000000fd1600780c */ /* 0x000fda0000704470 */
[----:B------:R-:W-:Y:S01]  /*12e0*/  @!P0 MOV R12, RZ ;  /* 0x000000ff000c8202 */ /* 0x000fe20000000f00 */
[----:B------:R-:W-:Y:S06]  /*12f0*/  @!P0 BRA `(.L_x_26) ;  /* 0x00000000005c8947 */ /* 0x000fec0003800000 */
[----:B------:R-:W-:Y:S02]  /*1300*/  FSETP.GTU.FTZ.AND P0, PT, |R0|, +INF , PT ;  /* 0x7f8000000000780b */ /* 0x000fe40003f1c200 */
[----:B------:R-:W-:-:S04]  /*1310*/  FSETP.GTU.FTZ.AND P1, PT, |R3|, +INF , PT ;  /* 0x7f8000000300780b */ /* 0x000fc80003f3c200 */
[----:B------:R-:W-:-:S13]  /*1320*/  PLOP3.LUT P0, PT, P0, P1, PT, 0xf8, 0x8f ;  /* 0x00000000008f781c */ /* 0x000fda0000703f70 */
[----:B------:R-:W-:Y:S05]  /*1330*/  @P0 BRA `(.L_x_27) ;  /* 0x00000004004c0947 */ /* 0x000fea0003800000 */
[----:B------:R-:W-:-:S13]  /*1340*/  LOP3.LUT P0, RZ, R3, 0x7fffffff, R0, 0xc8, !PT ;  /* 0x7fffffff03ff7812 */ /* 0x000fda000780c800 */
[----:B------:R-:W-:Y:S05]  /*1350*/  @!P0 BRA `(.L_x_28) ;  /* 0x00000004003c8947 */ /* 0x000fea0003800000 */
[C---:B------:R-:W-:Y:S02]  /*1360*/  FSETP.NEU.FTZ.AND P2, PT, |R0|.reuse, +INF , PT ;  /* 0x7f8000000000780b */ /* 0x040fe40003f5d200 */
[----:B------:R-:W-:Y:S02]  /*1370*/  FSETP.NEU.FTZ.AND P1, PT, |R3|, +INF , PT ;  /* 0x7f8000000300780b */ /* 0x000fe40003f3d200 */
[----:B------:R-:W-:-:S11]  /*1380*/  FSETP.NEU.FTZ.AND P0, PT, |R0|, +INF , PT ;  /* 0x7f8000000000780b */ /* 0x000fd60003f1d200 */
[----:B------:R-:W-:Y:S05]  /*1390*/  @!P1 BRA !P2, `(.L_x_28) ;  /* 0x00000004002c9947 */ /* 0x000fea0005000000 */
[----:B------:R-:W-:-:S04]  /*13a0*/  LOP3.LUT P2, RZ, R0, 0x7fffffff, RZ, 0xc0, !PT ;  /* 0x7fffffff00ff7812 */ /* 0x000fc8000784c0ff */
[----:B------:R-:W-:-:S13]  /*13b0*/  PLOP3.LUT P1, PT, P1, P2, PT, 0x2f, 0xf2 ;  /* 0x0000000000f2781c */ /* 0x000fda0000f24577 */
[----:B------:R-:W-:Y:S05]  /*13c0*/  @P1 BRA `(.L_x_29) ;  /* 0x0000000400181947 */ /* 0x000fea0003800000 */
[----:B------:R-:W-:-:S04]  /*13d0*/  LOP3.LUT P1, RZ, R3, 0x7fffffff, RZ, 0xc0, !PT ;  /* 0x7fffffff03ff7812 */ /* 0x000fc8000782c0ff */
[----:B------:R-:W-:-:S13]  /*13e0*/  PLOP3.LUT P0, PT, P0, P1, PT, 0x2f, 0xf2 ;  /* 0x0000000000f2781c */ /* 0x000fda0000702577 */
[----:B------:R-:W-:Y:S05]  /*13f0*/  @P0 BRA `(.L_x_30) ;  /* 0x0000000400000947 */ /* 0x000fea0003800000 */
[----:B------:R-:W-:Y:S02]  /*1400*/  ISETP.GE.AND P0, PT, R22, RZ, PT ;  /* 0x000000ff1600720c */ /* 0x000fe40003f06270 */
[----:B------:R-:W-:-:S11]  /*1410*/  ISETP.GE.AND P1, PT, R20, RZ, PT ;  /* 0x000000ff1400720c */ /* 0x000fd60003f26270 */
[----:B------:R-:W-:Y:S01]  /*1420*/  @P0 IMAD.MOV.U32 R12, RZ, RZ, RZ ;  /* 0x000000ffff0c0224 */ /* 0x000fe200078e00ff */
[----:B------:R-:W-:Y:S01]  /*1430*/  @!P0 MOV R12, 0xffffffc0 ;  /* 0xffffffc0000c8802 */ /* 0x000fe20000000f00 */
[----:B------:R-:W-:Y:S01]  /*1440*/  @!P0 FFMA R0, R0, 1.84467440737095516160e+19, RZ ;  /* 0x5f80000000008823 */ /* 0x000fe200000000ff */
[----:B------:R-:W-:Y:S02]  /*1450*/  @!P1 FFMA R3, R3, 1.84467440737095516160e+19, RZ ;  /* 0x5f80000003039823 */ /* 0x000fe400000000ff */
[----:B------:R-:W-:-:S07]  /*1460*/  @!P1 IADD3 R12, PT, PT, R12, 0x40, RZ ;  /* 0x000000400c0c9810 */ /* 0x000fce0007ffe0ff */
.L_x_26:
[----:B------:R-:W-:Y:S01]  /*1470*/  LEA R20, R14, 0xc0800000, 0x17 ;  /* 0xc08000000e147811 */ /* 0x000fe200078eb8ff */
[----:B------:R-:W-:Y:S01]  /*1480*/  BSSY.RECONVERGENT B3, `(.L_x_31) ;  /* 0x0000036000037945 */ /* 0x000fe20003800200 */
[----:B------:R-:W-:-:S03]  /*1490*/  IADD3 R15, PT, PT, R15, -0x7f, RZ ;  /* 0xffffff810f0f7810 */ /* 0x000fc60007ffe0ff */
[----:B------:R-:W-:Y:S02]  /*14a0*/  IMAD.IADD R24, R3, 0x1, -R20 ;  /* 0x0000000103187824 */ /* 0x000fe400078e0a14 */
[C---:B------:R-:W-:Y:S01]  /*14b0*/  IMAD R0, R15.reuse, -0x800000, R0 ;  /* 0xff8000000f007824 */ /* 0x040fe200078e0200 */
[----:B------:R-:W-:Y:S01]  /*14c0*/  IADD3 R15, PT, PT, R15, 0x7f, -R14 ;  /* 0x0000007f0f0f7810 */ /* 0x000fe20007ffe80e */
[----:B------:R-:W0:Y:S01]  /*14d0*/  MUFU.RCP R20, R24 ;  /* 0x0000001800147308 */ /* 0x000e220000001000 */
[----:B------:R-:W-:Y:S02]  /*14e0*/  FADD.FTZ R3, -R24, -RZ ;  /* 0x800000ff18037221 */ /* 0x000fe40000010100 */
[----:B------:R-:W-:Y:S02]  /*14f0*/  IADD3 R15, PT, PT, R15, R12, RZ ;  /* 0x0000000c0f0f7210 */ /* 0x000fe40007ffe0ff */
[----:B0-----:R-:W-:-:S04]  /*1500*/  FFMA R25, R20, R3, 1 ;  /* 0x3f80000014197423 */ /* 0x001fc80000000003 */
[----:B------:R-:W-:-:S04]  /*1510*/  FFMA R25, R20, R25, R20 ;  /* 0x0000001914197223 */ /* 0x000fc80000000014 */
[----:B------:R-:W-:-:S04]  /*1520*/  FFMA R20, R0, R25, RZ ;  /* 0x0000001900147223 */ /* 0x000fc800000000ff */
[----:B------:R-:W-:-:S04]  /*1530*/  FFMA R22, R3, R20, R0 ;  /* 0x0000001403167223 */ /* 0x000fc80000000000 */
[----:B------:R-:W-:-:S04]  /*1540*/  FFMA R22, R25, R22, R20 ;  /* 0x0000001619167223 */ /* 0x000fc80000000014 */
[----:B------:R-:W-:-:S04]  /*1550*/  FFMA R3, R3, R22, R0 ;  /* 0x0000001603037223 */ /* 0x000fc80000000000 */
[----:B------:R-:W-:-:S05]  /*1560*/  FFMA R0, R25, R3, R22 ;  /* 0x0000000319007223 */ /* 0x000fca0000000016 */
[----:B------:R-:W-:-:S04]  /*1570*/  SHF.R.U32.HI R14, RZ, 0x17, R0 ;  /* 0x00000017ff0e7819 */ /* 0x000fc80000011600 */
[----:B------:R-:W-:-:S05]  /*1580*/  LOP3.LUT R12, R14, 0xff, RZ, 0xc0, !PT ;  /* 0x000000ff0e0c7812 */ /* 0x000fca00078ec0ff */
[----:B------:R-:W-:-:S05]  /*1590*/  IMAD.IADD R12, R12, 0x1, R15 ;  /* 0x000000010c0c7824 */ /* 0x000fca00078e020f */
[----:B------:R-:W-:-:S04]  /*15a0*/  IADD3 R14, PT, PT, R12, -0x1, RZ ;  /* 0xffffffff0c0e7810 */ /* 0x000fc80007ffe0ff */
[----:B------:R-:W-:-:S13]  /*15b0*/  ISETP.GE.U32.AND P0, PT, R14, 0xfe, PT ;  /* 0x000000fe0e00780c */ /* 0x000fda0003f06070 */
[----:B------:R-:W-:Y:S05]  /*15c0*/  @!P0 BRA `(.L_x_32) ;  /* 0x0000000000808947 */ /* 0x000fea0003800000 */
[----:B------:R-:W-:-:S13]  /*15d0*/  ISETP.GT.AND P0, PT, R12, 0xfe, PT ;  /* 0x000000fe0c00780c */ /* 0x000fda0003f04270 */
[----:B------:R-:W-:Y:S05]  /*15e0*/  @P0 BRA `(.L_x_33) ;  /* 0x00000000006c0947 */ /* 0x000fea0003800000 */
[----:B------:R-:W-:-:S13]  /*15f0*/  ISETP.GE.AND P0, PT, R12, 0x1, PT ;  /* 0x000000010c00780c */ /* 0x000fda0003f06270 */
[----:B------:R-:W-:Y:S05]  /*1600*/  @P0 BRA `(.L_x_34) ;  /* 0x0000000000740947 */ /* 0x000fea0003800000 */
[----:B------:R-:W-:Y:S02]  /*1610*/  ISETP.GE.AND P0, PT, R12, -0x18, PT ;  /* 0xffffffe80c00780c */ /* 0x000fe40003f06270 */
[----:B------:R-:W-:-:S11]  /*1620*/  LOP3.LUT R0, R0, 0x80000000, RZ, 0xc0, !PT ;  /* 0x8000000000007812 */ /* 0x000fd600078ec0ff */
[----:B------:R-:W-:Y:S05]  /*1630*/  @!P0 BRA `(.L_x_34) ;  /* 0x0000000000688947 */ /* 0x000fea0003800000 */
[CCC-:B------:R-:W-:Y:S01]  /*1640*/  FFMA.RZ R14, R25.reuse, R3.reuse, R22.reuse ;  /* 0x00000003190e7223 */ /* 0x1c0fe2000000c016 */
[CCC-:B------:R-:W-:Y:S01]  /*1650*/  FFMA.RP R15, R25.reuse, R3.reuse, R22.reuse ;  /* 0x00000003190f7223 */ /* 0x1c0fe20000008016 */
[----:B------:R-:W-:Y:S01]  /*1660*/  FFMA.RM R22, R25, R3, R22 ;  /* 0x0000000319167223 */ /* 0x000fe20000004016 */
[----:B------:R-:W-:Y:S02]  /*1670*/  IADD3 R3, PT, PT, R12, 0x20, RZ ;  /* 0x000000200c037810 */ /* 0x000fe40007ffe0ff */
[----:B------:R-:W-:Y:S02]  /*1680*/  LOP3.LUT R14, R14, 0x7fffff, RZ, 0xc0, !PT ;  /* 0x007fffff0e0e7812 */ /* 0x000fe400078ec0ff */
[----:B------:R-:W-:Y:S02]  /*1690*/  ISETP.NE.AND P2, PT, R12, RZ, PT ;  /* 0x000000ff0c00720c */ /* 0x000fe40003f45270 */
[----:B------:R-:W-:Y:S02]  /*16a0*/  LOP3.LUT R14, R14, 0x800000, RZ, 0xfc, !PT ;  /* 0x008000000e0e7812 */ /* 0x000fe400078efcff */
[----:B------:R-:W-:Y:S01]  /*16b0*/  ISETP.NE.AND P1, PT, R12, RZ, PT ;  /* 0x000000ff0c00720c */ /* 0x000fe20003f25270 */
[----:B------:R-:W-:Y:S01]  /*16c0*/  IMAD.MOV R12, RZ, RZ, -R12 ;  /* 0x000000ffff0c7224 */ /* 0x000fe200078e0a0c */
[----:B------:R-:W-:-:S02]  /*16d0*/  SHF.L.U32 R3, R14, R3, RZ ;  /* 0x000000030e037219 */ /* 0x000fc400000006ff */
[----:B------:R-:W-:Y:S02]  /*16e0*/  FSETP.NEU.FTZ.AND P0, PT, R15, R22, PT ;  /* 0x000000160f00720b */ /* 0x000fe40003f1d000 */
[----:B------:R-:W-:Y:S02]  /*16f0*/  SEL R15, R12, RZ, P2 ;  /* 0x000000ff0c0f7207 */ /* 0x000fe40001000000 */
[----:B------:R-:W-:Y:S02]  /*1700*/  ISETP.NE.AND P1, PT, R3, RZ, P1 ;  /* 0x000000ff0300720c */ /* 0x000fe40000f25270 */
[----:B------:R-:W-:Y:S02]  /*1710*/  SHF.R.U32.HI R15, RZ, R15, R14 ;  /* 0x0000000fff0f7219 */ /* 0x000fe4000001160e */
[----:B------:R-:W-:Y:S02]  /*1720*/  PLOP3.LUT P0, PT, P0, P1, PT, 0xf8, 0x8f ;  /* 0x00000000008f781c */ /* 0x000fe40000703f70 */
[----:B------:R-:W-:-:S02]  /*1730*/  SHF.R.U32.HI R12, RZ, 0x1, R15 ;  /* 0x00000001ff0c7819 */ /* 0x000fc4000001160f */
[----:B------:R-:W-:-:S04]  /*1740*/  SEL R3, RZ, 0x1, !P0 ;  /* 0x00000001ff037807 */ /* 0x000fc80004000000 */
[----:B------:R-:W-:-:S04]  /*1750*/  LOP3.LUT R14, R3, 0x1, R12, 0xf8, !PT ;  /* 0x00000001030e7812 */ /* 0x000fc800078ef80c */
[----:B------:R-:W-:-:S04]  /*1760*/  LOP3.LUT R15, R14, R15, RZ, 0xc0, !PT ;  /* 0x0000000f0e0f7212 */ /* 0x000fc800078ec0ff */
[----:B------:R-:W-:-:S04]  /*1770*/  IADD3 R15, PT, PT, R12, R15, RZ ;  /* 0x0000000f0c0f7210 */ /* 0x000fc80007ffe0ff */
[----:B------:R-:W-:Y:S01]  /*1780*/  LOP3.LUT R0, R15, R0, RZ, 0xfc, !PT ;  /* 0x000000000f007212 */ /* 0x000fe200078efcff */
[----:B------:R-:W-:Y:S06]  /*1790*/  BRA `(.L_x_34) ;  /* 0x0000000000107947 */ /* 0x000fec0003800000 */
.L_x_33:
[----:B------:R-:W-:-:S04]  /*17a0*/  LOP3.LUT R0, R0, 0x80000000, RZ, 0xc0, !PT ;  /* 0x8000000000007812 */ /* 0x000fc800078ec0ff */
[----:B------:R-:W-:Y:S01]  /*17b0*/  LOP3.LUT R0, R0, 0x7f800000, RZ, 0xfc, !PT ;  /* 0x7f80000000007812 */ /* 0x000fe200078efcff */
[----:B------:R-:W-:Y:S06]  /*17c0*/  BRA `(.L_x_34) ;  /* 0x0000000000047947 */ /* 0x000fec0003800000 */
.L_x_32:
[----:B------:R-:W-:-:S07]  /*17d0*/  LEA R0, R15, R0, 0x17 ;  /* 0x000000000f007211 */ /* 0x000fce00078eb8ff */
.L_x_34:
[----:B------:R-:W-:Y:S05]  /*17e0*/  BSYNC.RECONVERGENT B3 ;  /* 0x0000000000037941 */ /* 0x000fea0003800200 */
.L_x_31:
[----:B------:R-:W-:Y:S05]  /*17f0*/  BRA `(.L_x_35) ;  /* 0x0000000000207947 */ /* 0x000fea0003800000 */
.L_x_30:
[----:B------:R-:W-:-:S04]  /*1800*/  LOP3.LUT R0, R3, 0x80000000, R0, 0x48, !PT ;  /* 0x8000000003007812 */ /* 0x000fc800078e4800 */
[----:B------:R-:W-:Y:S01]  /*1810*/  LOP3.LUT R0, R0, 0x7f800000, RZ, 0xfc, !PT ;  /* 0x7f80000000007812 */ /* 0x000fe200078efcff */
[----:B------:R-:W-:Y:S06]  /*1820*/  BRA `(.L_x_35) ;  /* 0x0000000000147947 */ /* 0x000fec0003800000 */
.L_x_29:
[----:B------:R-:W-:Y:S01]  /*1830*/  LOP3.LUT R0, R3, 0x80000000, R0, 0x48, !PT ;  /* 0x8000000003007812 */ /* 0x000fe200078e4800 */
[----:B------:R-:W-:Y:S06]  /*1840*/  BRA `(.L_x_35) ;  /* 0x00000000000c7947 */ /* 0x000fec0003800000 */
.L_x_28:
[----:B------:R-:W0:Y:S01]  /*1850*/  MUFU.RSQ R0, -QNAN ;  /* 0xffc0000000007908 */ /* 0x000e220000001400 */
[----:B------:R-:W-:Y:S05]  /*1860*/  BRA `(.L_x_35) ;  /* 0x0000000000047947 */ /* 0x000fea0003800000 */
.L_x_27:
[----:B------:R-:W-:-:S07]  /*1870*/  FADD.FTZ R0, R0, R3 ;  /* 0x0000000300007221 */ /* 0x000fce0000010000 */
.L_x_35:
[----:B------:R-:W-:Y:S05]  /*1880*/  BSYNC.RECONVERGENT B2 ;  /* 0x0000000000027941 */ /* 0x000fea0003800200 */
.L_x_25:
[----:B------:R-:W-:Y:S01]  /*1890*/  HFMA2 R15, -RZ, RZ, 0, 0 ;  /* 0x00000000ff0f7431 */ /* 0x000fe200000001ff */
[----:B------:R-:W-:Y:S01]  /*18a0*/  MOV R14, R16 ;  /* 0x00000010000e7202 */ /* 0x000fe20000000f00 */
[----:B0-----:R-:W-:-:S03]  /*18b0*/  IMAD.MOV.U32 R3, RZ, RZ, R0 ;  /* 0x000000ffff037224 */ /* 0x001fc600078e0000 */
[----:B------:R-:W-:Y:S05]  /*18c0*/  RET.REL.NODEC R14 `(_Z16glow_blur_kernelPKfPfiifb) ;  /* 0xffffffe40ecc7950 */ /* 0x000fea0003c3ffff */
.L_x_36:
        /* <DEDUP_REMOVED lines=11> */
.L_x_52:


//--------------------- .text._Z19glow_extract_kernelPKfPfiif --------------------------
	.section	.text._Z19glow_extract_kernelPKfPfiif,"ax",@progbits
	.align	128
        .global         _Z19glow_extract_kernelPKfPfiif
        .type           _Z19glow_extract_kernelPKfPfiif,@function
        .size           _Z19glow_extract_kernelPKfPfiif,(.L_x_53 - _Z19glow_extract_kernelPKfPfiif)
        .other          _Z19glow_extract_kernelPKfPfiif,@"STO_CUDA_ENTRY STV_DEFAULT"
_Z19glow_extract_kernelPKfPfiif:
.text._Z19glow_extract_kernelPKfPfiif:
        /* <DEDUP_REMOVED lines=15> */
[----:B------:R-:W-:-:S04]  /*00f0*/  IMAD R2, R3, UR6, R0 ;  /* 0x0000000603027c24 */ /* 0x000fc8000f8e0200 */
[----:B------:R-:W-:Y:S02]  /*0100*/  IMAD.SHL.U32 R2, R2, 0x4, RZ ;  /* 0x0000000402027824 */ /* 0x000fe400078e00ff */
[----:B------:R-:W2:Y:S02]  /*0110*/  LDC R10, c[0x0][0x398] ;  /* 0x0000e600ff0a7b82 */ /* 0x000ea40000000800 */
[----:B0-----:R-:W-:-:S05]  /*0120*/  IMAD.WIDE R8, R2, 0x4, R8 ;  /* 0x0000000402087825 */ /* 0x001fca00078e0208 */
[----:B-1----:R-:W3:Y:S04]  /*0130*/  LDG.E R5, desc[UR4][R8.64+0x4] ;  /* 0x0000040408057981 */ /* 0x002ee8000c1e1900 */
[----:B------:R-:W4:Y:S04]  /*0140*/  LDG.E R7, desc[UR4][R8.64] ;  /* 0x0000000408077981 */ /* 0x000f28000c1e1900 */
[----:B------:R-:W2:Y:S04]  /*0150*/  LDG.E R6, desc[UR4][R8.64+0x8] ;  /* 0x0000080408067981 */ /* 0x000ea8000c1e1900 */
[----:B------:R0:W5:Y:S01]  /*0160*/  LDG.E R4, desc[UR4][R8.64+0xc] ;  /* 0x00000c0408047981 */ /* 0x000162000c1e1900 */
[----:B---3--:R-:W-:-:S04]  /*0170*/  FMUL R0, R5, 0.71520000696182250977 ;  /* 0x3f37175905007820 */ /* 0x008fc80000400000 */
[----:B----4-:R-:W-:-:S04]  /*0180*/  FFMA R3, R7, 0.21259999275207519531, R0 ;  /* 0x3e59b3d007037823 */ /* 0x010fc80000000000 */
[----:B--2---:R-:W-:-:S05]  /*0190*/  FFMA R3, R6, 0.072200000286102294922, R3 ;  /* 0x3d93dd9806037823 */ /* 0x004fca0000000003 */
[----:B------:R-:W-:-:S13]  /*01a0*/  FSETP.GT.AND P0, PT, R3, R10, PT ;  /* 0x0000000a0300720b */ /* 0x000fda0003f04000 */
[----:B0-----:R-:W-:Y:S05]  /*01b0*/  @!P0 BRA `(.L_x_37) ;  /* 0x0000000000688947 */ /* 0x001fea0003800000 */
[----:B------:R-:W-:Y:S01]  /*01c0*/  FADD R0, -R10, 1 ;  /* 0x3f8000000a007421 */ /* 0x000fe20000000100 */
[----:B------:R-:W-:Y:S03]  /*01d0*/  BSSY.RECONVERGENT B0, `(.L_x_38) ;  /* 0x000000e000007945 */ /* 0x000fe60003800200 */
[----:B------:R-:W-:Y:S01]  /*01e0*/  FADD R11, R0, 0.0010000000474974513054 ;  /* 0x3a83126f000b7421 */ /* 0x000fe20000000000 */
[----:B------:R-:W-:-:S03]  /*01f0*/  FADD R0, R3, -R10 ;  /* 0x8000000a03007221 */ /* 0x000fc60000000000 */
[----:B------:R-:W0:Y:S08]  /*0200*/  MUFU.RCP R8, R11 ;  /* 0x0000000b00087308 */ /* 0x000e300000001000 */
[----:B------:R-:W1:Y:S01]  /*0210*/  FCHK P0, R0, R11 ;  /* 0x0000000b00007302 */ /* 0x000e620000000000 */
[----:B0-----:R-:W-:-:S04]  /*0220*/  FFMA R9, -R11, R8, 1 ;  /* 0x3f8000000b097423 */ /* 0x001fc80000000108 */
[----:B------:R-:W-:-:S04]  /*0230*/  FFMA R9, R8, R9, R8 ;  /* 0x0000000908097223 */ /* 0x000fc80000000008 */
[----:B------:R-:W-:-:S04]  /*0240*/  FFMA R8, R0, R9, RZ ;  /* 0x0000000900087223 */ /* 0x000fc800000000ff */
[----:B------:R-:W-:-:S04]  /*0250*/  FFMA R3, -R11, R8, R0 ;  /* 0x000000080b037223 */ /* 0x000fc80000000100 */
[----:B------:R-:W-:Y:S01]  /*0260*/  FFMA R10, R9, R3, R8 ;  /* 0x00000003090a7223 */ /* 0x000fe20000000008 */
[----:B-1----:R-:W-:Y:S06]  /*0270*/  @!P0 BRA `(.L_x_39) ;  /* 0x00000000000c8947 */ /* 0x002fec0003800000 */
[----:B------:R-:W-:-:S07]  /*0280*/  MOV R8, 0x2a0 ;  /* 0x000002a000087802 */ /* 0x000fce0000000f00 */
[----:B-----5:R-:W-:Y:S05]  /*0290*/  CALL.REL.NOINC `($__internal_1_$__cuda_sm3x_div_rn_noftz_f32_slowpath) ;  /* 0x00000000004c7944 */ /* 0x020fea0003c00000 */
[----:B------:R-:W-:-:S07]  /*02a0*/  IMAD.MOV.U32 R10, RZ, RZ, R0 ;  /* 0x000000ffff0a7224 */ /* 0x000fce00078e0000 */
.L_x_39:
[----:B------:R-:W-:Y:S05]  /*02b0*/  BSYNC.RECONVERGENT B0 ;  /* 0x0000000000007941 */ /* 0x000fea0003800200 */
.L_x_38:
[----:B------:R-:W0:Y:S01]  /*02c0*/  LDC.64 R8, c[0x0][0x388] ;  /* 0x0000e200ff087b82 */ /* 0x000e220000000a00 */
[-C--:B------:R-:W-:Y:S01]  /*02d0*/  FMUL R7, R7, R10.reuse ;  /* 0x0000000a07077220 */ /* 0x080fe20000400000 */
[----:B------:R-:W-:Y:S01]  /*02e0*/  FMUL R5, R5, R10 ;  /* 0x0000000a05057220 */ /* 0x000fe20000400000 */
[----:B0-----:R-:W-:-:S04]  /*02f0*/  IMAD.WIDE R2, R2, 0x4, R8 ;  /* 0x0000000402027825 */ /* 0x001fc800078e0208 */
[----:B------:R-:W-:Y:S01]  /*0300*/  FMUL R9, R6, R10 ;  /* 0x0000000a06097220 */ /* 0x000fe20000400000 */
[----:B------:R-:W-:Y:S04]  /*0310*/  STG.E desc[UR4][R2.64], R7 ;  /* 0x0000000702007986 */ /* 0x000fe8000c101904 */
[----:B------:R-:W-:Y:S04]  /*0320*/  STG.E desc[UR4][R2.64+0x4], R5 ;  /* 0x0000040502007986 */ /* 0x000fe8000c101904 */
[----:B------:R-:W-:Y:S04]  /*0330*/  STG.E desc[UR4][R2.64+0x8], R9 ;  /* 0x0000080902007986 */ /* 0x000fe8000c101904 */
[----:B-----5:R-:W-:Y:S01]  /*0340*/  STG.E desc[UR4][R2.64+0xc], R4 ;  /* 0x00000c0402007986 */ /* 0x020fe2000c101904 */
[----:B------:R-:W-:Y:S05]  /*0350*/  EXIT ;  /* 0x000000000000794d */ /* 0x000fea0003800000 */
.L_x_37:
[----:B------:R-:W0:Y:S02]  /*0360*/  LDC.64 R6, c[0x0][0x388] ;  /* 0x0000e200ff067b82 */ /* 0x000e240000000a00 */
[----:B0-----:R-:W-:-:S05]  /*0370*/  IMAD.WIDE R6, R2, 0x4, R6 ;  /* 0x0000000402067825 */ /* 0x001fca00078e0206 */
[----:B-----5:R-:W-:Y:S04]  /*0380*/  STG.E desc[UR4][R6.64+0xc], R4 ;  /* 0x00000c0406007986 */ /* 0x020fe8000c101904 */
[----:B------:R-:W-:Y:S04]  /*0390*/  STG.E desc[UR4][R6.64], RZ ;  /* 0x000000ff06007986 */ /* 0x000fe8000c101904 */
[----:B------:R-:W-:Y:S04]  /*03a0*/  STG.E desc[UR4][R6.64+0x4], RZ ;  /* 0x000004ff06007986 */ /* 0x000fe8000c101904 */
[----:B------:R-:W-:Y:S01]  /*03b0*/  STG.E desc[UR4][R6.64+0x8], RZ ;  /* 0x000008ff06007986 */ /* 0x000fe2000c101904 */
[----:B------:R-:W-:Y:S05]  /*03c0*/  EXIT ;  /* 0x000000000000794d */ /* 0x000fea0003800000 */
        .weak           $__internal_1_$__cuda_sm3x_div_rn_noftz_f32_slowpath
        .type           $__internal_1_$__cuda_sm3x_div_rn_noftz_f32_slowpath,@function
        .size           $__internal_1_$__cuda_sm3x_div_rn_noftz_f32_slowpath,(.L_x_53 - $__internal_1_$__cuda_sm3x_div_rn_noftz_f32_slowpath)
$__internal_1_$__cuda_sm3x_div_rn_noftz_f32_slowpath:
[----:B------:R-:W-:Y:S01]  /*03d0*/  SHF.R.U32.HI R10, RZ, 0x17, R11 ;  /* 0x00000017ff0a7819 */ /* 0x000fe2000001160b */
[----:B------:R-:W-:Y:S01]  /*03e0*/  BSSY.RECONVERGENT B1, `(.L_x_40) ;  /* 0x0000064000017945 */ /* 0x000fe20003800200 */
[--C-:B------:R-:W-:Y:S01]  /*03f0*/  SHF.R.U32.HI R3, RZ, 0x17, R0.reuse ;  /* 0x00000017ff037819 */ /* 0x100fe20000011600 */
[----:B------:R-:W-:Y:S01]  /*0400*/  IMAD.MOV.U32 R13, RZ, RZ, R0 ;  /* 0x000000ffff0d7224 */ /* 0x000fe200078e0000 */
[----:B------:R-:W-:Y:S02]  /*0410*/  LOP3.LUT R10, R10, 0xff, RZ, 0xc0, !PT ;  /* 0x000000ff0a0a7812 */ /* 0x000fe400078ec0ff */
[----:B------:R-:W-:-:S03]  /*0420*/  LOP3.LUT R12, R3, 0xff, RZ, 0xc0, !PT ;  /* 0x000000ff030c7812 */ /* 0x000fc600078ec0ff */
[----:B------:R-:W-:Y:S02]  /*0430*/  VIADD R15, R10, 0xffffffff ;  /* 0xffffffff0a0f7836 */ /* 0x000fe40000000000 */
[----:B------:R-:W-:-:S03]  /*0440*/  VIADD R14, R12, 0xffffffff ;  /* 0xffffffff0c0e7836 */ /* 0x000fc60000000000 */
[----:B------:R-:W-:-:S04]  /*0450*/  ISETP.GT.U32.AND P0, PT, R15, 0xfd, PT ;  /* 0x000000fd0f00780c */ /* 0x000fc80003f04070 */
[----:B------:R-:W-:-:S13]  /*0460*/  ISETP.GT.U32.OR P0, PT, R14, 0xfd, P0 ;  /* 0x000000fd0e00780c */ /* 0x000fda0000704470 */
[----:B------:R-:W-:Y:S01]  /*0470*/  @!P0 IMAD.MOV.U32 R9, RZ, RZ, RZ ;  /* 0x000000ffff098224 */ /* 0x000fe200078e00ff */
[----:B------:R-:W-:Y:S06]  /*0480*/  @!P0 BRA `(.L_x_41) ;  /* 0x0000000000608947 */ /* 0x000fec0003800000 */
[----:B------:R-:W-:Y:S02]  /*0490*/  FSETP.GTU.FTZ.AND P0, PT, |R0|, +INF , PT ;  /* 0x7f8000000000780b */ /* 0x000fe40003f1c200 */
[----:B------:R-:W-:Y:S02]  /*04a0*/  FSETP.GTU.FTZ.AND P1, PT, |R11|, +INF , PT ;  /* 0x7f8000000b00780b */ /* 0x000fe40003f3c200 */
[----:B------:R-:W-:Y:S02]  /*04b0*/  MOV R3, R11 ;  /* 0x0000000b00037202 */ /* 0x000fe40000000f00 */
        /* <DEDUP_REMOVED lines=16> */
[----:B------:R-:W-:Y:S02]  /*05c0*/  @P0 IMAD.MOV.U32 R9, RZ, RZ, RZ ;  /* 0x000000ffff090224 */ /* 0x000fe400078e00ff */
[----:B------:R-:W-:Y:S01]  /*05d0*/  @!P0 FFMA R13, R0, 1.84467440737095516160e+19, RZ ;  /* 0x5f800000000d8823 */ /* 0x000fe200000000ff */
[----:B------:R-:W-:Y:S02]  /*05e0*/  @!P0 IMAD.MOV.U32 R9, RZ, RZ, -0x40 ;  /* 0xffffffc0ff098424 */ /* 0x000fe400078e00ff */
[----:B------:R-:W-:Y:S02]  /*05f0*/  @!P1 FFMA R11, R3, 1.84467440737095516160e+19, RZ ;  /* 0x5f800000030b9823 */ /* 0x000fe400000000ff */
[----:B------:R-:W-:-:S07]  /*0600*/  @!P1 VIADD R9, R9, 0x40 ;  /* 0x0000004009099836 */ /* 0x000fce0000000000 */
.L_x_41:
[----:B------:R-:W-:Y:S01]  /*0610*/  LEA R0, R10, 0xc0800000, 0x17 ;  /* 0xc08000000a007811 */ /* 0x000fe200078eb8ff */
[----:B------:R-:W-:Y:S01]  /*0620*/  BSSY.RECONVERGENT B2, `(.L_x_46) ;  /* 0x0000036000027945 */ /* 0x000fe20003800200 */
[----:B------:R-:W-:-:S03]  /*0630*/  IADD3 R12, PT, PT, R12, -0x7f, RZ ;  /* 0xffffff810c0c7810 */ /* 0x000fc60007ffe0ff */
[----:B------:R-:W-:Y:S01]  /*0640*/  IMAD.IADD R11, R11, 0x1, -R0 ;  /* 0x000000010b0b7824 */ /* 0x000fe200078e0a00 */
[C---:B------:R-:W-:Y:S01]  /*0650*/  IADD3 R10, PT, PT, R12.reuse, 0x7f, -R10 ;  /* 0x0000007f0c0a7810 */ /* 0x040fe20007ffe80a */
[----:B------:R-:W-:Y:S02]  /*0660*/  IMAD R0, R12, -0x800000, R13 ;  /* 0xff8000000c007824 */ /* 0x000fe400078e020d */
[----:B------:R-:W0:Y:S01]  /*0670*/  MUFU.RCP R3, R11 ;  /* 0x0000000b00037308 */ /* 0x000e220000001000 */
[----:B------:R-:W-:Y:S01]  /*0680*/  FADD.FTZ R15, -R11, -RZ ;  /* 0x800000ff0b0f7221 */ /* 0x000fe20000010100 */
[----:B------:R-:W-:-:S03]  /*0690*/  IMAD.IADD R10, R10, 0x1, R9 ;  /* 0x000000010a0a7824 */ /* 0x000fc600078e0209 */
        /* <DEDUP_REMOVED lines=9> */
[----:B------:R-:W-:-:S04]  /*0730*/  IMAD.IADD R11, R3, 0x1, R10 ;  /* 0x00000001030b7824 */ /* 0x000fc800078e020a */
[----:B------:R-:W-:-:S05]  /*0740*/  VIADD R3, R11, 0xffffffff ;  /* 0xffffffff0b037836 */ /* 0x000fca0000000000 */
        /* <DEDUP_REMOVED lines=10> */
[C---:B------:R-:W-:Y:S02]  /*07f0*/  VIADD R12, R11.reuse, 0x20 ;  /* 0x000000200b0c7836 */ /* 0x040fe40000000000 */
[CCC-:B------:R-:W-:Y:S01]  /*0800*/  FFMA.RM R10, R16.reuse, R14.reuse, R13.reuse ;  /* 0x0000000e100a7223 */ /* 0x1c0fe2000000400d */
[----:B------:R-:W-:Y:S02]  /*0810*/  ISETP.NE.AND P2, PT, R11, RZ, PT ;  /* 0x000000ff0b00720c */ /* 0x000fe40003f45270 */
[----:B------:R-:W-:Y:S01]  /*0820*/  LOP3.LUT R9, R3, 0x7fffff, RZ, 0xc0, !PT ;  /* 0x007fffff03097812 */ /* 0x000fe200078ec0ff */
[----:B------:R-:W-:Y:S01]  /*0830*/  FFMA.RP R3, R16, R14, R13 ;  /* 0x0000000e10037223 */ /* 0x000fe2000000800d */
[----:B------:R-:W-:Y:S02]  /*0840*/  ISETP.NE.AND P1, PT, R11, RZ, PT ;  /* 0x000000ff0b00720c */ /* 0x000fe40003f25270 */
[----:B------:R-:W-:-:S02]  /*0850*/  LOP3.LUT R9, R9, 0x800000, RZ, 0xfc, !PT ;  /* 0x0080000009097812 */ /* 0x000fc400078efcff */
[----:B------:R-:W-:Y:S02]  /*0860*/  IADD3 R11, PT, PT, -R11, RZ, RZ ;  /* 0x000000ff0b0b7210 */ /* 0x000fe40007ffe1ff */
[----:B------:R-:W-:Y:S02]  /*0870*/  SHF.L.U32 R12, R9, R12, RZ ;  /* 0x0000000c090c7219 */ /* 0x000fe400000006ff */
[----:B------:R-:W-:Y:S02]  /*0880*/  FSETP.NEU.FTZ.AND P0, PT, R3, R10, PT ;  /* 0x0000000a0300720b */ /* 0x000fe40003f1d000 */
[----:B------:R-:W-:Y:S02]  /*0890*/  SEL R10, R11, RZ, P2 ;  /* 0x000000ff0b0a7207 */ /* 0x000fe40001000000 */
[----:B------:R-:W-:Y:S02]  /*08a0*/  ISETP.NE.AND P1, PT, R12, RZ, P1 ;  /* 0x000000ff0c00720c */ /* 0x000fe40000f25270 */
[----:B------:R-:W-:-:S02]  /*08b0*/  SHF.R.U32.HI R10, RZ, R10, R9 ;  /* 0x0000000aff0a7219 */ /* 0x000fc40000011609 */
[----:B------:R-:W-:Y:S02]  /*08c0*/  PLOP3.LUT P0, PT, P0, P1, PT, 0xf8, 0x8f ;  /* 0x00000000008f781c */ /* 0x000fe40000703f70 */
[----:B------:R-:W-:Y:S02]  /*08d0*/  SHF.R.U32.HI R12, RZ, 0x1, R10 ;  /* 0x00000001ff0c7819 */ /* 0x000fe4000001160a */
[----:B------:R-:W-:-:S04]  /*08e0*/  SEL R3, RZ, 0x1, !P0 ;  /* 0x00000001ff037807 */ /* 0x000fc80004000000 */
[----:B------:R-:W-:-:S04]  /*08f0*/  LOP3.LUT R3, R3, 0x1, R12, 0xf8, !PT ;  /* 0x0000000103037812 */ /* 0x000fc800078ef80c */
[----:B------:R-:W-:-:S05]  /*0900*/  LOP3.LUT R3, R3, R10, RZ, 0xc0, !PT ;  /* 0x0000000a03037212 */ /* 0x000fca00078ec0ff */
[----:B------:R-:W-:-:S05]  /*0910*/  IMAD.IADD R3, R12, 0x1, R3 ;  /* 0x000000010c037824 */ /* 0x000fca00078e0203 */
[----:B------:R-:W-:Y:S01]  /*0920*/  LOP3.LUT R0, R3, R0, RZ, 0xfc, !PT ;  /* 0x0000000003007212 */ /* 0x000fe200078efcff */
[----:B------:R-:W-:Y:S06]  /*0930*/  BRA `(.L_x_49) ;  /* 0x0000000000107947 */ /* 0x000fec0003800000 */
.L_x_48:
[----:B------:R-:W-:-:S04]  /*0940*/  LOP3.LUT R0, R0, 0x80000000, RZ, 0xc0, !PT ;  /* 0x8000000000007812 */ /* 0x000fc800078ec0ff */
[----:B------:R-:W-:Y:S01]  /*0950*/  LOP3.LUT R0, R0, 0x7f800000, RZ, 0xfc, !PT ;  /* 0x7f80000000007812 */ /* 0x000fe200078efcff */
[----:B------:R-:W-:Y:S06]  /*0960*/  BRA `(.L_x_49) ;  /* 0x0000000000047947 */ /* 0x000fec0003800000 */
.L_x_47:
[----:B------:R-:W-:-:S07]  /*0970*/  IMAD R0, R10, 0x800000, R0 ;  /* 0x008000000a007824 */ /* 0x000fce00078e0200 */
.L_x_49:
[----:B------:R-:W-:Y:S05]  /*0980*/  BSYNC.RECONVERGENT B2 ;  /* 0x0000000000027941 */ /* 0x000fea0003800200 */
.L_x_46:
[----:B------:R-:W-:Y:S05]  /*0990*/  BRA `(.L_x_50) ;  /* 0x0000000000207947 */ /* 0x000fea0003800000 */
.L_x_45:
[----:B------:R-:W-:-:S04]  /*09a0*/  LOP3.LUT R0, R11, 0x80000000, R13, 0x48, !PT ;  /* 0x800000000b007812 */ /* 0x000fc800078e480d */
[----:B------:R-:W-:Y:S01]  /*09b0*/  LOP3.LUT R0, R0, 0x7f800000, RZ, 0xfc, !PT ;  /* 0x7f80000000007812 */ /* 0x000fe200078efcff */
[----:B------:R-:W-:Y:S06]  /*09c0*/  BRA `(.L_x_50) ;  /* 0x0000000000147947 */ /* 0x000fec0003800000 */
.L_x_44:
[----:B------:R-:W-:Y:S01]  /*09d0*/  LOP3.LUT R0, R11, 0x80000000, R13, 0x48, !PT ;  /* 0x800000000b007812 */ /* 0x000fe200078e480d */
[----:B------:R-:W-:Y:S06]  /*09e0*/  BRA `(.L_x_50) ;  /* 0x00000000000c7947 */ /* 0x000fec0003800000 */
.L_x_43:
[----:B------:R-:W0:Y:S01]  /*09f0*/  MUFU.RSQ R0, -QNAN ;  /* 0xffc0000000007908 */ /* 0x000e220000001400 */
[----:B------:R-:W-:Y:S05]  /*0a00*/  BRA `(.L_x_50) ;  /* 0x0000000000047947 */ /* 0x000fea0003800000 */
.L_x_42:
[----:B------:R-:W-:-:S07]  /*0a10*/  FADD.FTZ R0, R0, R3 ;  /* 0x0000000300007221 */ /* 0x000fce0000010000 */
.L_x_50:
[----:B------:R-:W-:Y:S05]  /*0a20*/  BSYNC.RECONVERGENT B1 ;  /* 0x0000000000017941 */ /* 0x000fea0003800200 */
.L_x_40:
[----:B------:R-:W-:-:S04]  /*0a30*/  IMAD.MOV.U32 R9, RZ, RZ, 0x0 ;  /* 0x00000000ff097424 */ /* 0x000fc800078e00ff */
[----:B0-----:R-:W-:Y:S05]  /*0a40*/  RET.REL.NODEC R8 `(_Z19glow_extract_kernelPKfPfiif) ;  /* 0xfffffff4086c7950 */ /* 0x001fea0003c3ffff */
.L_x_51:
        /* <DEDUP_REMOVED lines=11> */
.L_x_53:


//--------------------- .nv.shared.reserved.0     --------------------------
	.section	.nv.shared.reserved.0,"aw",@nobits
	.weak		__nv_reservedSMEM_offset_0_alias
	.size		__nv_reservedSMEM_offset_0_alias, 0, 64
	.other		__nv_reservedSMEM_offset_0_alias,@"STO_CUDA_RESERVED_SHARED STV_DEFAULT"
__nv_reservedSMEM_offset_0_alias:
	.zero		0
	.zero		64


//--------------------- .nv.constant0._Z17glow_blend_kernelPKfS0_Pfiif --------------------------
	.section	.nv.constant0._Z17glow_blend_kernelPKfS0_Pfiif,"a",@progbits
	.sectionflags	@""
	.align	4
.nv.constant0._Z17glow_blend_kernelPKfS0_Pfiif:
	.zero		932


//--------------------- .nv.constant0._Z16glow_blur_kernelPKfPfiifb --------------------------
	.section	.nv.constant0._Z16glow_blur_kernelPKfPfiifb,"a",@progbits
	.sectionflags	@""
	.align	4
.nv.constant0._Z16glow_blur_kernelPKfPfiifb:
	.zero		925


//--------------------- .nv.constant0._Z19glow_extract_kernelPKfPfiif --------------------------
	.section	.nv.constant0._Z19glow_extract_kernelPKfPfiif,"a",@progbits
	.sectionflags	@""
	.align	4
.nv.constant0._Z19glow_extract_kernelPKfPfiif:
	.zero		924


//--------------------- SYMBOLS --------------------------

	.type		.nv.reservedSmem.offset0,@object
	.size		.nv.reservedSmem.offset0,0x4
